	.target	sm_100a

	.elftype	@"ET_EXEC"


//--------------------- .note.nv.tkinfo           --------------------------
	.section	.note.nv.tkinfo,"",@"SHT_NOTE"
	.sectionflags	@"SHF_NOTE_NV_TKINFO"
	.tkinfo
        /*0018*/ 	.word	0x00000002
        /*0030*/ 	.string	""
        /*0030*/ 	.string	"ptxas"
        /*0030*/ 	.string	"Cuda compilation tools, release 13.0, V13.0.88"
        /*0030*/ 	.string	"Build cuda_13.0.r13.0/compiler.36424714_0"
        /*0030*/ 	.string	"-arch sm_100a -m 64 "



//--------------------- .note.nv.cuinfo           --------------------------
	.section	.note.nv.cuinfo,"",@"SHT_NOTE"
	.sectionflags	@"SHF_NOTE_NV_CUINFO"
        /*0018*/ 	.short	0x0002
        /*001a*/ 	.short	0x0064
        /*001c*/ 	.short	0x0082
	.zero		2


//--------------------- .nv.info                  --------------------------
	.section	.nv.info,"",@"SHT_CUDA_INFO"
	.align	4


	//----- nvinfo : EIATTR_REGCOUNT
	.align		4
        /*0000*/ 	.byte	0x04, 0x2f
        /*0002*/ 	.short	(.L_20 - .L_19)
	.align		4
.L_19:
        /*0004*/ 	.word	index@(_ZN7cutlass13device_kernelINS_4gemm6kernel13GemmUniversalIN4cute5tupleIJiiiiEEENS1_10collective13CollectiveMmaINS1_35MainloopSm100TmaUmmaWarpSpecializedILi14ELi2ELi2ENS5_IJNS4_1CILi1EEESB_SB_EEEEENS5_IJNSA_ILi128EEENSA_ILi256EEENSA_ILi32EEEEEENS_12float_e5m2_tENS5_IJlSB_lEEESI_SJ_NS4_8TiledMMAINS4_8MMA_AtomIJNS4_10MMA_TraitsINS4_19SM100_MMA_F8F6F4_SSEJSI_SI_fSE_SF_NS4_17integral_constantINS4_4UMMA5MajorELSQ_0EEESR_NSO_INSP_7ScaleInELSS_0EEEST_EEEEEENS4_6LayoutISC_NS5_IJNSA_ILi0EEESX_SX_EEEEENS5_IJNS4_10UnderscoreES10_S10_EEEEENS4_13SM90_TMA_LOADENS4_14ComposedLayoutINS4_7SwizzleILi1ELi4ELi3EEENS4_18smem_ptr_flag_bitsILi8EEENSW_INS5_IJNSA_ILi8EEESG_EEENS5_IJSG_SB_EEEEEEEvNS4_8identityES13_S1D_vS1E_EENS_8epilogue10collective18CollectiveEpilogueINS1G_23Sm100TmaWarpSpecializedILi4ELi2ELi64ELb0ELb0EEEJSH_NS5_IJNSW_ISE_SB_EENSW_INSA_ILi64EEESB_EEEEESI_SJ_SI_SJ_NS1G_6fusion15FusionCallbacksIS1K_NS1P_17LinearCombinationISI_fSI_fLNS_15FloatRoundStyleE2EEESH_S1O_JEEENS4_5SM1004TMEM4LOAD26SM100_TMEM_LOAD_32dp32b64xES13_NS14_INS15_ILi2ELi4ELi3EEES18_NSW_INS5_IJS19_S1M_EEENS5_IJS1M_SB_EEEEEEENS4_39AutoVectorizingCopyWithAssumedAlignmentILi128EEENS4_14SM90_TMA_STOREES23_S25_S25_EEEvvEEEEvNT_6ParamsE)
        /*0008*/ 	.word	0x000000e0


	//----- nvinfo : EIATTR_FRAME_SIZE
	.align		4
.L_20:
        /*000c*/ 	.byte	0x04, 0x11
        /*000e*/ 	.short	(.L_22 - .L_21)
	.align		4
.L_21:
        /*0010*/ 	.word	index@($__internal_2_$__cuda_sm10x_tcgen05_guardrail_trap_unallocated_columns_being_dealloced)
        /*0014*/ 	.word	0x00000000


	//----- nvinfo : EIATTR_FRAME_SIZE
	.align		4
.L_22:
        /*0018*/ 	.byte	0x04, 0x11
        /*001a*/ 	.short	(.L_24 - .L_23)
	.align		4
.L_23:
        /*001c*/ 	.word	index@($__internal_1_$__cuda_sm10x_tcgen05_guardrail_trap_phase_invalid_during_alloc)
        /*0020*/ 	.word	0x00000000


	//----- nvinfo : EIATTR_FRAME_SIZE
	.align		4
.L_24:
        /*0024*/ 	.byte	0x04, 0x11
        /*0026*/ 	.short	(.L_26 - .L_25)
	.align		4
.L_25:
        /*0028*/ 	.word	index@($__internal_0_$__cuda_sm10x_tcgen05_guardrail_trap_col_being_dealloced_not_returned_by_alloc)
        /*002c*/ 	.word	0x00000000


	//----- nvinfo : EIATTR_FRAME_SIZE
	.align		4
.L_26:
        /*0030*/ 	.byte	0x04, 0x11
        /*0032*/ 	.short	(.L_28 - .L_27)
	.align		4
.L_27:
        /*0034*/ 	.word	index@(_ZN7cutlass13device_kernelINS_4gemm6kernel13GemmUniversalIN4cute5tupleIJiiiiEEENS1_10collective13CollectiveMmaINS1_35MainloopSm100TmaUmmaWarpSpecializedILi14ELi2ELi2ENS5_IJNS4_1CILi1EEESB_SB_EEEEENS5_IJNSA_ILi128EEENSA_ILi256EEENSA_ILi32EEEEEENS_12float_e5m2_tENS5_IJlSB_lEEESI_SJ_NS4_8TiledMMAINS4_8MMA_AtomIJNS4_10MMA_TraitsINS4_19SM100_MMA_F8F6F4_SSEJSI_SI_fSE_SF_NS4_17integral_constantINS4_4UMMA5MajorELSQ_0EEESR_NSO_INSP_7ScaleInELSS_0EEEST_EEEEEENS4_6LayoutISC_NS5_IJNSA_ILi0EEESX_SX_EEEEENS5_IJNS4_10UnderscoreES10_S10_EEEEENS4_13SM90_TMA_LOADENS4_14ComposedLayoutINS4_7SwizzleILi1ELi4ELi3EEENS4_18smem_ptr_flag_bitsILi8EEENSW_INS5_IJNSA_ILi8EEESG_EEENS5_IJSG_SB_EEEEEEEvNS4_8identityES13_S1D_vS1E_EENS_8epilogue10collective18CollectiveEpilogueINS1G_23Sm100TmaWarpSpecializedILi4ELi2ELi64ELb0ELb0EEEJSH_NS5_IJNSW_ISE_SB_EENSW_INSA_ILi64EEESB_EEEEESI_SJ_SI_SJ_NS1G_6fusion15FusionCallbacksIS1K_NS1P_17LinearCombinationISI_fSI_fLNS_15FloatRoundStyleE2EEESH_S1O_JEEENS4_5SM1004TMEM4LOAD26SM100_TMEM_LOAD_32dp32b64xES13_NS14_INS15_ILi2ELi4ELi3EEES18_NSW_INS5_IJS19_S1M_EEENS5_IJS1M_SB_EEEEEEENS4_39AutoVectorizingCopyWithAssumedAlignmentILi128EEENS4_14SM90_TMA_STOREES23_S25_S25_EEEvvEEEEvNT_6ParamsE)
        /*0038*/ 	.word	0x00000000


	//----- nvinfo : EIATTR_MIN_STACK_SIZE
	.align		4
.L_28:
        /*003c*/ 	.byte	0x04, 0x12
        /*003e*/ 	.short	(.L_30 - .L_29)
	.align		4
.L_29:
        /*0040*/ 	.word	index@(_ZN7cutlass13device_kernelINS_4gemm6kernel13GemmUniversalIN4cute5tupleIJiiiiEEENS1_10collective13CollectiveMmaINS1_35MainloopSm100TmaUmmaWarpSpecializedILi14ELi2ELi2ENS5_IJNS4_1CILi1EEESB_SB_EEEEENS5_IJNSA_ILi128EEENSA_ILi256EEENSA_ILi32EEEEEENS_12float_e5m2_tENS5_IJlSB_lEEESI_SJ_NS4_8TiledMMAINS4_8MMA_AtomIJNS4_10MMA_TraitsINS4_19SM100_MMA_F8F6F4_SSEJSI_SI_fSE_SF_NS4_17integral_constantINS4_4UMMA5MajorELSQ_0EEESR_NSO_INSP_7ScaleInELSS_0EEEST_EEEEEENS4_6LayoutISC_NS5_IJNSA_ILi0EEESX_SX_EEEEENS5_IJNS4_10UnderscoreES10_S10_EEEEENS4_13SM90_TMA_LOADENS4_14ComposedLayoutINS4_7SwizzleILi1ELi4ELi3EEENS4_18smem_ptr_flag_bitsILi8EEENSW_INS5_IJNSA_ILi8EEESG_EEENS5_IJSG_SB_EEEEEEEvNS4_8identityES13_S1D_vS1E_EENS_8epilogue10collective18CollectiveEpilogueINS1G_23Sm100TmaWarpSpecializedILi4ELi2ELi64ELb0ELb0EEEJSH_NS5_IJNSW_ISE_SB_EENSW_INSA_ILi64EEESB_EEEEESI_SJ_SI_SJ_NS1G_6fusion15FusionCallbacksIS1K_NS1P_17LinearCombinationISI_fSI_fLNS_15FloatRoundStyleE2EEESH_S1O_JEEENS4_5SM1004TMEM4LOAD26SM100_TMEM_LOAD_32dp32b64xES13_NS14_INS15_ILi2ELi4ELi3EEES18_NSW_INS5_IJS19_S1M_EEENS5_IJS1M_SB_EEEEEEENS4_39AutoVectorizingCopyWithAssumedAlignmentILi128EEENS4_14SM90_TMA_STOREES23_S25_S25_EEEvvEEEEvNT_6ParamsE)
        /*0044*/ 	.word	0x00000000
.L_30:


//--------------------- .nv.compat                --------------------------
	.section	.nv.compat,"",@"SHT_CUDA_COMPAT_INFO"
	.align	4
        /*0000*/ 	.byte	0x02, 0x09, 0x01, 0x00, 0x02, 0x02, 0x02, 0x00, 0x02, 0x05, 0x05, 0x00, 0x03, 0x07, 0x01, 0x01
        /*0010*/ 	.byte	0x02, 0x03, 0x01, 0x00, 0x02, 0x06, 0x01, 0x00, 0x04, 0x0b, 0x08, 0x00, 0x09, 0x00, 0x00, 0x00
        /*0020*/ 	.byte	0x00, 0x00, 0x00, 0x00


//--------------------- .nv.info._ZN7cutlass13device_kernelINS_4gemm6kernel13GemmUniversalIN4cute5tupleIJiiiiEEENS1_10collective13CollectiveMmaINS1_35MainloopSm100TmaUmmaWarpSpecializedILi14ELi2ELi2ENS5_IJNS4_1CILi1EEESB_SB_EEEEENS5_IJNSA_ILi128EEENSA_ILi256EEENSA_ILi32EEEEEENS_12float_e5m2_tENS5_IJlSB_lEEESI_SJ_NS4_8TiledMMAINS4_8MMA_AtomIJNS4_10MMA_TraitsINS4_19SM100_MMA_F8F6F4_SSEJSI_SI_fSE_SF_NS4_17integral_constantINS4_4UMMA5MajorELSQ_0EEESR_NSO_INSP_7ScaleInELSS_0EEEST_EEEEEENS4_6LayoutISC_NS5_IJNSA_ILi0EEESX_SX_EEEEENS5_IJNS4_10UnderscoreES10_S10_EEEEENS4_13SM90_TMA_LOADENS4_14ComposedLayoutINS4_7SwizzleILi1ELi4ELi3EEENS4_18smem_ptr_flag_bitsILi8EEENSW_INS5_IJNSA_ILi8EEESG_EEENS5_IJSG_SB_EEEEEEEvNS4_8identityES13_S1D_vS1E_EENS_8epilogue10collective18CollectiveEpilogueINS1G_23Sm100TmaWarpSpecializedILi4ELi2ELi64ELb0ELb0EEEJSH_NS5_IJNSW_ISE_SB_EENSW_INSA_ILi64EEESB_EEEEESI_SJ_SI_SJ_NS1G_6fusion15FusionCallbacksIS1K_NS1P_17LinearCombinationISI_fSI_fLNS_15FloatRoundStyleE2EEESH_S1O_JEEENS4_5SM1004TMEM4LOAD26SM100_TMEM_LOAD_32dp32b64xES13_NS14_INS15_ILi2ELi4ELi3EEES18_NSW_INS5_IJS19_S1M_EEENS5_IJS1M_SB_EEEEEEENS4_39AutoVectorizingCopyWithAssumedAlignmentILi128EEENS4_14SM90_TMA_STOREES23_S25_S25_EEEvvEEEEvNT_6ParamsE --------------------------
	.section	.nv.info._ZN7cutlass13device_kernelINS_4gemm6kernel13GemmUniversalIN4cute5tupleIJiiiiEEENS1_10collective13CollectiveMmaINS1_35MainloopSm100TmaUmmaWarpSpecializedILi14ELi2ELi2ENS5_IJNS4_1CILi1EEESB_SB_EEEEENS5_IJNSA_ILi128EEENSA_ILi256EEENSA_ILi32EEEEEENS_12float_e5m2_tENS5_IJlSB_lEEESI_SJ_NS4_8TiledMMAINS4_8MMA_AtomIJNS4_10MMA_TraitsINS4_19SM100_MMA_F8F6F4_SSEJSI_SI_fSE_SF_NS4_17integral_constantINS4_4UMMA5MajorELSQ_0EEESR_NSO_INSP_7ScaleInELSS_0EEEST_EEEEEENS4_6LayoutISC_NS5_IJNSA_ILi0EEESX_SX_EEEEENS5_IJNS4_10UnderscoreES10_S10_EEEEENS4_13SM90_TMA_LOADENS4_14ComposedLayoutINS4_7SwizzleILi1ELi4ELi3EEENS4_18smem_ptr_flag_bitsILi8EEENSW_INS5_IJNSA_ILi8EEESG_EEENS5_IJSG_SB_EEEEEEEvNS4_8identityES13_S1D_vS1E_EENS_8epilogue10collective18CollectiveEpilogueINS1G_23Sm100TmaWarpSpecializedILi4ELi2ELi64ELb0ELb0EEEJSH_NS5_IJNSW_ISE_SB_EENSW_INSA_ILi64EEESB_EEEEESI_SJ_SI_SJ_NS1G_6fusion15FusionCallbacksIS1K_NS1P_17LinearCombinationISI_fSI_fLNS_15FloatRoundStyleE2EEESH_S1O_JEEENS4_5SM1004TMEM4LOAD26SM100_TMEM_LOAD_32dp32b64xES13_NS14_INS15_ILi2ELi4ELi3EEES18_NSW_INS5_IJS19_S1M_EEENS5_IJS1M_SB_EEEEEEENS4_39AutoVectorizingCopyWithAssumedAlignmentILi128EEENS4_14SM90_TMA_STOREES23_S25_S25_EEEvvEEEEvNT_6ParamsE,"",@"SHT_CUDA_INFO"
	.sectionflags	@""
	.align	4


	//----- nvinfo : EIATTR_CUDA_API_VERSION
	.align		4
        /*0000*/ 	.byte	0x04, 0x37
        /*0002*/ 	.short	(.L_32 - .L_31)
.L_31:
        /*0004*/ 	.word	0x00000082


	//----- nvinfo : EIATTR_KPARAM_INFO
	.align		4
.L_32:
        /*0008*/ 	.byte	0x04, 0x17
        /*000a*/ 	.short	(.L_34 - .L_33)
.L_33:
        /*000c*/ 	.word	0x00000000
        /*0010*/ 	.short	0x0000
        /*0012*/ 	.short	0x0000
        /*0014*/ 	.byte	0x00, 0xf0, 0x01, 0x20


	//----- nvinfo : EIATTR_AT_ENTRY_FRAGMENTS
	.align		4
.L_34:
        /*0018*/ 	.byte	0x04, 0x4f
        /*001a*/ 	.short	(.L_36 - .L_35)


	//   ....[0]....
.L_35:
        /*001c*/ 	.word	0x00000006


	//----- nvinfo : EIATTR_RESERVED_SMEM_USED
	.align		4
.L_36:
        /*0020*/ 	.byte	0x01, 0x41
	.zero		2


	//----- nvinfo : EIATTR_SPARSE_MMA_MASK
	.align		4
        /*0024*/ 	.byte	0x03, 0x50
        /*0026*/ 	.short	0x0000


	//----- nvinfo : EIATTR_TCGEN05_1CTA_USED
	.align		4
        /*0028*/ 	.byte	0x01, 0x51
	.zero		2


	//----- nvinfo : EIATTR_MAXREG_COUNT
	.align		4
        /*002c*/ 	.byte	0x03, 0x1b
        /*002e*/ 	.short	0x00ff


	//----- nvinfo : EIATTR_NUM_BARRIERS
	.align		4
        /*0030*/ 	.byte	0x02, 0x4c
        /*0032*/ 	.byte	0x07
	.zero		1


	//----- nvinfo : EIATTR_EXTERNS
	.align		4
        /*0034*/ 	.byte	0x04, 0x0f
        /*0036*/ 	.short	(.L_38 - .L_37)


	//   ....[0]....
	.align		4
.L_37:
        /*0038*/ 	.word	index@(__assertfail)


	//----- nvinfo : EIATTR_MERCURY_ISA_VERSION
	.align		4
.L_38:
        /*003c*/ 	.byte	0x03, 0x5f
        /*003e*/ 	.short	0x0101


	//----- nvinfo : EIATTR_INT_WARP_WIDE_INSTR_OFFSETS
	.align		4
        /*0040*/ 	.byte	0x04, 0x31
        /*0042*/ 	.short	(.L_40 - .L_39)


	//   ....[0]....
.L_39:
        /*0044*/ 	.word	0x00001f10


	//   ....[1]....
        /*0048*/ 	.word	0x00003c90


	//   ....[2]....
        /*004c*/ 	.word	0x00003cb0


	//   ....[3]....
        /*0050*/ 	.word	0x00003ce0


	//   ....[4]....
        /*0054*/ 	.word	0x00004620


	//   ....[5]....
        /*0058*/ 	.word	0x00004690


	//   ....[6]....
        /*005c*/ 	.word	0x00004770


	//   ....[7]....
        /*0060*/ 	.word	0x000047f0


	//   ....[8]....
        /*0064*/ 	.word	0x00004900


	//   ....[9]....
        /*0068*/ 	.word	0x00004990


	//   ....[10]....
        /*006c*/ 	.word	0x00004b70


	//   ....[11]....
        /*0070*/ 	.word	0x00004cd0


	//----- nvinfo : EIATTR_COOP_GROUP_MASK_REGIDS
	.align		4
.L_40:
        /*0074*/ 	.byte	0x04, 0x29
        /*0076*/ 	.short	(.L_42 - .L_41)


	//   ....[0]....
.L_41:
        /*0078*/ 	.word	0xffffffff


	//   ....[1]....
        /*007c*/ 	.word	0xffffffff


	//   ....[2]....
        /*0080*/ 	.word	0xffffffff


	//   ....[3]....
        /*0084*/ 	.word	0xffffffff


	//   ....[4]....
        /*0088*/ 	.word	0xffffffff


	//   ....[5]....
        /*008c*/ 	.word	0xffffffff


	//   ....[6]....
        /*0090*/ 	.word	0xffffffff


	//   ....[7]....
        /*0094*/ 	.word	0xffffffff


	//   ....[8]....
        /*0098*/ 	.word	0xffffffff


	//   ....[9]....
        /*009c*/ 	.word	0xffffffff


	//   ....[10]....
        /*00a0*/ 	.word	0xffffffff


	//   ....[11]....
        /*00a4*/ 	.word	0xffffffff


	//   ....[12]....
        /*00a8*/ 	.word	0xffffffff


	//----- nvinfo : EIATTR_COOP_GROUP_INSTR_OFFSETS
	.align		4
.L_42:
        /*00ac*/ 	.byte	0x04, 0x28
        /*00ae*/ 	.short	(.L_44 - .L_43)


	//   ....[0]....
.L_43:
        /*00b0*/ 	.word	0x00000090


	//   ....[1]....
        /*00b4*/ 	.word	0x000004d0


	//   ....[2]....
        /*00b8*/ 	.word	0x000007b0


	//   ....[3]....
        /*00bc*/ 	.word	0x00000950


	//   ....[4]....
        /*00c0*/ 	.word	0x00000a50


	//   ....[5]....
        /*00c4*/ 	.word	0x00000bc0


	//   ....[6]....
        /*00c8*/ 	.word	0x00000d20


	//   ....[7]....
        /*00cc*/ 	.word	0x00001df0


	//   ....[8]....
        /*00d0*/ 	.word	0x00003170


	//   ....[9]....
        /*00d4*/ 	.word	0x00003380


	//   ....[10]....
        /*00d8*/ 	.word	0x000033b0


	//   ....[11]....
        /*00dc*/ 	.word	0x00003b70


	//   ....[12]....
        /*00e0*/ 	.word	0x00003da0


	//----- nvinfo : EIATTR_VRC_CTA_INIT_COUNT
	.align		4
.L_44:
        /*00e4*/ 	.byte	0x02, 0x4a
        /*00e6*/ 	.byte	0x80
	.zero		1


	//----- nvinfo : EIATTR_SYSCALL_OFFSETS
	.align		4
        /*00e8*/ 	.byte	0x04, 0x46
        /*00ea*/ 	.short	(.L_46 - .L_45)


	//   ....[0]....
.L_45:
        /*00ec*/ 	.word	0x00005740


	//   ....[1]....
        /*00f0*/ 	.word	0x00005880


	//   ....[2]....
        /*00f4*/ 	.word	0x000060e0


	//   ....[3]....
        /*00f8*/ 	.word	0x00007700


	//   ....[4]....
        /*00fc*/ 	.word	0x00008cb0


	//   ....[5]....
        /*0100*/ 	.word	0x0000a280


	//----- nvinfo : EIATTR_MBARRIER_INSTR_OFFSETS
	.align		4
.L_46:
        /*0104*/ 	.byte	0x04, 0x39
        /*0106*/ 	.short	(.L_48 - .L_47)


	//   ....[0]....
.L_47:
        /*0108*/ 	.word	0x000005d0
        /*010c*/ 	.word	0x000000ff
        /*0110*/ 	.word	0x00000000
        /*0114*/ 	.short	0x0100
        /*0116*/ 	.byte	0x05
	.zero		1


	//   ....[1]....
        /*0118*/ 	.word	0x000005e0
        /*011c*/ 	.word	0x000000ff
        /*0120*/ 	.word	0x00000070
        /*0124*/ 	.short	0x0100
        /*0126*/ 	.byte	0x05
	.zero		1


	//   ....[2]....
        /*0128*/ 	.word	0x000005f0
        /*012c*/ 	.word	0x000000ff
        /*0130*/ 	.word	0x00000008
        /*0134*/ 	.short	0x0100
        /*0136*/ 	.byte	0x05
	.zero		1


	//   ....[3]....
        /*0138*/ 	.word	0x00000600
        /*013c*/ 	.word	0x000000ff
        /*0140*/ 	.word	0x00000078
        /*0144*/ 	.short	0x0100
        /*0146*/ 	.byte	0x05
	.zero		1


	//   ....[4]....
        /*0148*/ 	.word	0x00000610
        /*014c*/ 	.word	0x000000ff
        /*0150*/ 	.word	0x00000010
        /*0154*/ 	.short	0x0100
        /*0156*/ 	.byte	0x05
	.zero		1


	//   ....[5]....
        /*0158*/ 	.word	0x00000620
        /*015c*/ 	.word	0x000000ff
        /*0160*/ 	.word	0x00000080
        /*0164*/ 	.short	0x0100
        /*0166*/ 	.byte	0x05
	.zero		1


	//   ....[6]....
        /*0168*/ 	.word	0x00000630
        /*016c*/ 	.word	0x000000ff
        /*0170*/ 	.word	0x00000018
        /*0174*/ 	.short	0x0100
        /*0176*/ 	.byte	0x05
	.zero		1


	//   ....[7]....
        /*0178*/ 	.word	0x00000640
        /*017c*/ 	.word	0x000000ff
        /*0180*/ 	.word	0x00000088
        /*0184*/ 	.short	0x0100
        /*0186*/ 	.byte	0x05
	.zero		1


	//   ....[8]....
        /*0188*/ 	.word	0x00000650
        /*018c*/ 	.word	0x000000ff
        /*0190*/ 	.word	0x00000020
        /*0194*/ 	.short	0x0100
        /*0196*/ 	.byte	0x05
	.zero		1


	//   ....[9]....
        /*0198*/ 	.word	0x00000660
        /*019c*/ 	.word	0x000000ff
        /*01a0*/ 	.word	0x00000090
        /*01a4*/ 	.short	0x0100
        /*01a6*/ 	.byte	0x05
	.zero		1


	//   ....[10]....
        /*01a8*/ 	.word	0x00000670
        /*01ac*/ 	.word	0x000000ff
        /*01b0*/ 	.word	0x00000028
        /*01b4*/ 	.short	0x0100
        /*01b6*/ 	.byte	0x05
	.zero		1


	//   ....[11]....
        /*01b8*/ 	.word	0x00000680
        /*01bc*/ 	.word	0x000000ff
        /*01c0*/ 	.word	0x00000098
        /*01c4*/ 	.short	0x0100
        /*01c6*/ 	.byte	0x05
	.zero		1


	//   ....[12]....
        /*01c8*/ 	.word	0x00000690
        /*01cc*/ 	.word	0x000000ff
        /*01d0*/ 	.word	0x00000030
        /*01d4*/ 	.short	0x0100
        /*01d6*/ 	.byte	0x05
	.zero		1


	//   ....[13]....
        /*01d8*/ 	.word	0x000006a0
        /*01dc*/ 	.word	0x000000ff
        /*01e0*/ 	.word	0x000000a0
        /*01e4*/ 	.short	0x0100
        /*01e6*/ 	.byte	0x05
	.zero		1


	//   ....[14]....
        /*01e8*/ 	.word	0x000006b0
        /*01ec*/ 	.word	0x000000ff
        /*01f0*/ 	.word	0x00000038
        /*01f4*/ 	.short	0x0100
        /*01f6*/ 	.byte	0x05
	.zero		1


	//   ....[15]....
        /*01f8*/ 	.word	0x000006c0
        /*01fc*/ 	.word	0x000000ff
        /*0200*/ 	.word	0x000000a8
        /*0204*/ 	.short	0x0100
        /*0206*/ 	.byte	0x05
	.zero		1


	//   ....[16]....
        /*0208*/ 	.word	0x000006d0
        /*020c*/ 	.word	0x000000ff
        /*0210*/ 	.word	0x00000040
        /*0214*/ 	.short	0x0100
        /*0216*/ 	.byte	0x05
	.zero		1


	//   ....[17]....
        /*0218*/ 	.word	0x000006e0
        /*021c*/ 	.word	0x000000ff
        /*0220*/ 	.word	0x000000b0
        /*0224*/ 	.short	0x0100
        /*0226*/ 	.byte	0x05
	.zero		1


	//   ....[18]....
        /*0228*/ 	.word	0x000006f0
        /*022c*/ 	.word	0x000000ff
        /*0230*/ 	.word	0x00000048
        /*0234*/ 	.short	0x0100
        /*0236*/ 	.byte	0x05
	.zero		1


	//   ....[19]....
        /*0238*/ 	.word	0x00000700
        /*023c*/ 	.word	0x000000ff
        /*0240*/ 	.word	0x000000b8
        /*0244*/ 	.short	0x0100
        /*0246*/ 	.byte	0x05
	.zero		1


	//   ....[20]....
        /*0248*/ 	.word	0x00000710
        /*024c*/ 	.word	0x000000ff
        /*0250*/ 	.word	0x00000050
        /*0254*/ 	.short	0x0100
        /*0256*/ 	.byte	0x05
	.zero		1


	//   ....[21]....
        /*0258*/ 	.word	0x00000720
        /*025c*/ 	.word	0x000000ff
        /*0260*/ 	.word	0x000000c0
        /*0264*/ 	.short	0x0100
        /*0266*/ 	.byte	0x05
	.zero		1


	//   ....[22]....
        /*0268*/ 	.word	0x00000730
        /*026c*/ 	.word	0x000000ff
        /*0270*/ 	.word	0x00000058
        /*0274*/ 	.short	0x0100
        /*0276*/ 	.byte	0x05
	.zero		1


	//   ....[23]....
        /*0278*/ 	.word	0x00000740
        /*027c*/ 	.word	0x000000ff
        /*0280*/ 	.word	0x000000c8
        /*0284*/ 	.short	0x0100
        /*0286*/ 	.byte	0x05
	.zero		1


	//   ....[24]....
        /*0288*/ 	.word	0x00000750
        /*028c*/ 	.word	0x000000ff
        /*0290*/ 	.word	0x00000060
        /*0294*/ 	.short	0x0100
        /*0296*/ 	.byte	0x05
	.zero		1


	//   ....[25]....
        /*0298*/ 	.word	0x00000760
        /*029c*/ 	.word	0x000000ff
        /*02a0*/ 	.word	0x000000d0
        /*02a4*/ 	.short	0x0100
        /*02a6*/ 	.byte	0x05
	.zero		1


	//   ....[26]....
        /*02a8*/ 	.word	0x00000770
        /*02ac*/ 	.word	0x000000ff
        /*02b0*/ 	.word	0x00000068
        /*02b4*/ 	.short	0x0100
        /*02b6*/ 	.byte	0x05
	.zero		1


	//   ....[27]....
        /*02b8*/ 	.word	0x00000780
        /*02bc*/ 	.word	0x000000ff
        /*02c0*/ 	.word	0x000000d8
        /*02c4*/ 	.short	0x0100
        /*02c6*/ 	.byte	0x05
	.zero		1


	//   ....[28]....
        /*02c8*/ 	.word	0x000008c0
        /*02cc*/ 	.word	0x000000ff
        /*02d0*/ 	.word	0x000000e0
        /*02d4*/ 	.short	0x0100
        /*02d6*/ 	.byte	0x07
	.zero		1


	//   ....[29]....
        /*02d8*/ 	.word	0x000008d0
        /*02dc*/ 	.word	0x000000ff
        /*02e0*/ 	.word	0x00000100
        /*02e4*/ 	.short	0x0100
        /*02e6*/ 	.byte	0x07
	.zero		1


	//   ....[30]....
        /*02e8*/ 	.word	0x000008e0
        /*02ec*/ 	.word	0x000000ff
        /*02f0*/ 	.word	0x000000e8
        /*02f4*/ 	.short	0x0100
        /*02f6*/ 	.byte	0x07
	.zero		1


	//   ....[31]....
        /*02f8*/ 	.word	0x000008f0
        /*02fc*/ 	.word	0x000000ff
        /*0300*/ 	.word	0x00000108
        /*0304*/ 	.short	0x0100
        /*0306*/ 	.byte	0x07
	.zero		1


	//   ....[32]....
        /*0308*/ 	.word	0x00000900
        /*030c*/ 	.word	0x000000ff
        /*0310*/ 	.word	0x000000f0
        /*0314*/ 	.short	0x0100
        /*0316*/ 	.byte	0x07
	.zero		1


	//   ....[33]....
        /*0318*/ 	.word	0x00000910
        /*031c*/ 	.word	0x000000ff
        /*0320*/ 	.word	0x00000110
        /*0324*/ 	.short	0x0100
        /*0326*/ 	.byte	0x07
	.zero		1


	//   ....[34]....
        /*0328*/ 	.word	0x00000920
        /*032c*/ 	.word	0x000000ff
        /*0330*/ 	.word	0x000000f8
        /*0334*/ 	.short	0x0100
        /*0336*/ 	.byte	0x07
	.zero		1


	//   ....[35]....
        /*0338*/ 	.word	0x00000930
        /*033c*/ 	.word	0x000000ff
        /*0340*/ 	.word	0x00000118
        /*0344*/ 	.short	0x0100
        /*0346*/ 	.byte	0x07
	.zero		1


	//   ....[36]....
        /*0348*/ 	.word	0x00000a20
        /*034c*/ 	.word	0x000000ff
        /*0350*/ 	.word	0x00000120
        /*0354*/ 	.short	0x0100
        /*0356*/ 	.byte	0x05
	.zero		1


	//   ....[37]....
        /*0358*/ 	.word	0x00000a30
        /*035c*/ 	.word	0x000000ff
        /*0360*/ 	.word	0x00000128
        /*0364*/ 	.short	0x0100
        /*0366*/ 	.byte	0x05
	.zero		1


	//   ....[38]....
        /*0368*/ 	.word	0x00000b70
        /*036c*/ 	.word	0x000000ff
        /*0370*/ 	.word	0x00000130
        /*0374*/ 	.short	0x0100
        /*0376*/ 	.byte	0x05
	.zero		1


	//   ....[39]....
        /*0378*/ 	.word	0x00000b80
        /*037c*/ 	.word	0x000000ff
        /*0380*/ 	.word	0x00000140
        /*0384*/ 	.short	0x0100
        /*0386*/ 	.byte	0x05
	.zero		1


	//   ....[40]....
        /*0388*/ 	.word	0x00000b90
        /*038c*/ 	.word	0x000000ff
        /*0390*/ 	.word	0x00000138
        /*0394*/ 	.short	0x0100
        /*0396*/ 	.byte	0x05
	.zero		1


	//   ....[41]....
        /*0398*/ 	.word	0x00000ba0
        /*039c*/ 	.word	0x000000ff
        /*03a0*/ 	.word	0x00000148
        /*03a4*/ 	.short	0x0100
        /*03a6*/ 	.byte	0x05
	.zero		1


	//   ....[42]....
        /*03a8*/ 	.word	0x00000cd0
        /*03ac*/ 	.word	0x000000ff
        /*03b0*/ 	.word	0x00000150
        /*03b4*/ 	.short	0x0100
        /*03b6*/ 	.byte	0x07
	.zero		1


	//   ....[43]....
        /*03b8*/ 	.word	0x00000ce0
        /*03bc*/ 	.word	0x000000ff
        /*03c0*/ 	.word	0x00000160
        /*03c4*/ 	.short	0x0100
        /*03c6*/ 	.byte	0x07
	.zero		1


	//   ....[44]....
        /*03c8*/ 	.word	0x00000cf0
        /*03cc*/ 	.word	0x000000ff
        /*03d0*/ 	.word	0x00000158
        /*03d4*/ 	.short	0x0100
        /*03d6*/ 	.byte	0x07
	.zero		1


	//   ....[45]....
        /*03d8*/ 	.word	0x00000d00
        /*03dc*/ 	.word	0x000000ff
        /*03e0*/ 	.word	0x00000168
        /*03e4*/ 	.short	0x0100
        /*03e6*/ 	.byte	0x07
	.zero		1


	//   ....[46]....
        /*03e8*/ 	.word	0x00000df0
        /*03ec*/ 	.word	0x000000ff
        /*03f0*/ 	.word	0x00000170
        /*03f4*/ 	.short	0x0100
        /*03f6*/ 	.byte	0x05
	.zero		1


	//   ....[47]....
        /*03f8*/ 	.word	0x00000e00
        /*03fc*/ 	.word	0x000000ff
        /*0400*/ 	.word	0x00000180
        /*0404*/ 	.short	0x0100
        /*0406*/ 	.byte	0x05
	.zero		1


	//   ....[48]....
        /*0408*/ 	.word	0x00000e10
        /*040c*/ 	.word	0x000000ff
        /*0410*/ 	.word	0x00000178
        /*0414*/ 	.short	0x0100
        /*0416*/ 	.byte	0x05
	.zero		1


	//   ....[49]....
        /*0418*/ 	.word	0x00000e20
        /*041c*/ 	.word	0x000000ff
        /*0420*/ 	.word	0x00000188
        /*0424*/ 	.short	0x0100
        /*0426*/ 	.byte	0x05
	.zero		1


	//   ....[50]....
        /*0428*/ 	.word	0x000016f0
        /*042c*/ 	.word	0x00000003
        /*0430*/ 	.word	0x00000180
        /*0434*/ 	.short	0x010a
        /*0436*/ 	.byte	0xff
	.zero		1


	//   ....[51]....
        /*0438*/ 	.word	0x00001720
        /*043c*/ 	.word	0x00000003
        /*0440*/ 	.word	0x00000170
        /*0444*/ 	.short	0x0101
        /*0446*/ 	.byte	0xff
	.zero		1


	//   ....[52]....
        /*0448*/ 	.word	0x000017f0
        /*044c*/ 	.word	0x000000ff
        /*0450*/ 	.word	0x00000070
        /*0454*/ 	.short	0x010a
        /*0456*/ 	.byte	0x08
	.zero		1


	//   ....[53]....
        /*0458*/ 	.word	0x00001890
        /*045c*/ 	.word	0x000000ff
        /*0460*/ 	.word	0x00000070
        /*0464*/ 	.short	0x010a
        /*0466*/ 	.byte	0x21
	.zero		1


	//   ....[54]....
        /*0468*/ 	.word	0x000019e0
        /*046c*/ 	.word	0x000000ff
        /*0470*/ 	.word	0x00000070
        /*0474*/ 	.short	0x010a
        /*0476*/ 	.byte	0x08
	.zero		1


	//   ....[55]....
        /*0478*/ 	.word	0x00001af0
        /*047c*/ 	.word	0x000000ff
        /*0480*/ 	.word	0x00000128
        /*0484*/ 	.short	0x0101
        /*0486*/ 	.byte	0x04
	.zero		1


	//   ....[56]....
        /*0488*/ 	.word	0x00001b10
        /*048c*/ 	.word	0x000000ff
        /*0490*/ 	.word	0x00000070
        /*0494*/ 	.short	0x010a
        /*0496*/ 	.byte	0x08
	.zero		1


	//   ....[57]....
        /*0498*/ 	.word	0x00001b90
        /*049c*/ 	.word	0x000000ff
        /*04a0*/ 	.word	0x00000070
        /*04a4*/ 	.short	0x010a
        /*04a6*/ 	.byte	0x11
	.zero		1


	//   ....[58]....
        /*04a8*/ 	.word	0x00001ce0
        /*04ac*/ 	.word	0x000000ff
        /*04b0*/ 	.word	0x00000070
        /*04b4*/ 	.short	0x010a
        /*04b6*/ 	.byte	0x08
	.zero		1


	//   ....[59]....
        /*04b8*/ 	.word	0x00001e20
        /*04bc*/ 	.word	0x00000002
        /*04c0*/ 	.word	0x00000130
        /*04c4*/ 	.short	0x010a
        /*04c6*/ 	.byte	0xff
	.zero		1


	//   ....[60]....
        /*04c8*/ 	.word	0x00001ee0
        /*04cc*/ 	.word	0x00000002
        /*04d0*/ 	.word	0x00000000
        /*04d4*/ 	.short	0x0101
        /*04d6*/ 	.byte	0xff
	.zero		1


	//   ....[61]....
        /*04d8*/ 	.word	0x00002440
        /*04dc*/ 	.word	0x000000ff
        /*04e0*/ 	.word	0x00000000
        /*04e4*/ 	.short	0x010a
        /*04e6*/ 	.byte	0x05
	.zero		1


	//   ....[62]....
        /*04e8*/ 	.word	0x000024d0
        /*04ec*/ 	.word	0x000000ff
        /*04f0*/ 	.word	0x00000000
        /*04f4*/ 	.short	0x010a
        /*04f6*/ 	.byte	0x05
	.zero		1


	//   ....[63]....
        /*04f8*/ 	.word	0x00002560
        /*04fc*/ 	.word	0x000000ff
        /*0500*/ 	.word	0x00000000
        /*0504*/ 	.short	0x010a
        /*0506*/ 	.byte	0x05
	.zero		1


	//   ....[64]....
        /*0508*/ 	.word	0x000025f0
        /*050c*/ 	.word	0x000000ff
        /*0510*/ 	.word	0x00000000
        /*0514*/ 	.short	0x010a
        /*0516*/ 	.byte	0x05
	.zero		1


	//   ....[65]....
        /*0518*/ 	.word	0x00002680
        /*051c*/ 	.word	0x000000ff
        /*0520*/ 	.word	0x00000000
        /*0524*/ 	.short	0x010a
        /*0526*/ 	.byte	0x05
	.zero		1


	//   ....[66]....
        /*0528*/ 	.word	0x00002710
        /*052c*/ 	.word	0x000000ff
        /*0530*/ 	.word	0x00000000
        /*0534*/ 	.short	0x010a
        /*0536*/ 	.byte	0x05
	.zero		1


	//   ....[67]....
        /*0538*/ 	.word	0x000027a0
        /*053c*/ 	.word	0x000000ff
        /*0540*/ 	.word	0x00000000
        /*0544*/ 	.short	0x010a
        /*0546*/ 	.byte	0x05
	.zero		1


	//   ....[68]....
        /*0548*/ 	.word	0x00002830
        /*054c*/ 	.word	0x000000ff
        /*0550*/ 	.word	0x00000000
        /*0554*/ 	.short	0x010a
        /*0556*/ 	.byte	0x05
	.zero		1


	//   ....[69]....
        /*0558*/ 	.word	0x000028c0
        /*055c*/ 	.word	0x000000ff
        /*0560*/ 	.word	0x00000000
        /*0564*/ 	.short	0x010a
        /*0566*/ 	.byte	0x05
	.zero		1


	//   ....[70]....
        /*0568*/ 	.word	0x00002950
        /*056c*/ 	.word	0x000000ff
        /*0570*/ 	.word	0x00000000
        /*0574*/ 	.short	0x010a
        /*0576*/ 	.byte	0x05
	.zero		1


	//   ....[71]....
        /*0578*/ 	.word	0x000029e0
        /*057c*/ 	.word	0x000000ff
        /*0580*/ 	.word	0x00000000
        /*0584*/ 	.short	0x010a
        /*0586*/ 	.byte	0x05
	.zero		1


	//   ....[72]....
        /*0588*/ 	.word	0x00002a70
        /*058c*/ 	.word	0x000000ff
        /*0590*/ 	.word	0x00000000
        /*0594*/ 	.short	0x010a
        /*0596*/ 	.byte	0x05
	.zero		1


	//   ....[73]....
        /*0598*/ 	.word	0x00002b00
        /*059c*/ 	.word	0x000000ff
        /*05a0*/ 	.word	0x00000000
        /*05a4*/ 	.short	0x010a
        /*05a6*/ 	.byte	0x05
	.zero		1


	//   ....[74]....
        /*05a8*/ 	.word	0x00002ba0
        /*05ac*/ 	.word	0x00000000
        /*05b0*/ 	.word	0x00000000
        /*05b4*/ 	.short	0x010a
        /*05b6*/ 	.byte	0xff
	.zero		1


	//   ....[75]....
        /*05b8*/ 	.word	0x00002cc0
        /*05bc*/ 	.word	0x00000000
        /*05c0*/ 	.word	0x00000170
        /*05c4*/ 	.short	0x010a
        /*05c6*/ 	.byte	0xff
	.zero		1


	//   ....[76]....
        /*05c8*/ 	.word	0x00002d20
        /*05cc*/ 	.word	0x00000004
        /*05d0*/ 	.word	0x00000000
        /*05d4*/ 	.short	0x0101
        /*05d6*/ 	.byte	0xff
	.zero		1


	//   ....[77]....
        /*05d8*/ 	.word	0x00002d40
        /*05dc*/ 	.word	0x000000ff
        /*05e0*/ 	.word	0x00000140
        /*05e4*/ 	.short	0x010a
        /*05e6*/ 	.byte	0x05
	.zero		1


	//   ....[78]....
        /*05e8*/ 	.word	0x00002e60
        /*05ec*/ 	.word	0x00000000
        /*05f0*/ 	.word	0x00000130
        /*05f4*/ 	.short	0x010a
        /*05f6*/ 	.byte	0xff
	.zero		1


	//   ....[79]....
        /*05f8*/ 	.word	0x00002f70
        /*05fc*/ 	.word	0x00000000
        /*0600*/ 	.word	0x00000000
        /*0604*/ 	.short	0x0101
        /*0606*/ 	.byte	0xff
	.zero		1


	//   ....[80]....
        /*0608*/ 	.word	0x00003000
        /*060c*/ 	.word	0x000000ff
        /*0610*/ 	.word	0x00000140
        /*0614*/ 	.short	0x0106
        /*0616*/ 	.byte	0x05
	.zero		1


	//   ....[81]....
        /*0618*/ 	.word	0x00003020
        /*061c*/ 	.word	0x000000ff
        /*0620*/ 	.word	0x00000140
        /*0624*/ 	.short	0x010a
        /*0626*/ 	.byte	0x05
	.zero		1


	//   ....[82]....
        /*0628*/ 	.word	0x000030b0
        /*062c*/ 	.word	0x000000ff
        /*0630*/ 	.word	0x00000140
        /*0634*/ 	.short	0x0106
        /*0636*/ 	.byte	0x04
	.zero		1


	//   ....[83]....
        /*0638*/ 	.word	0x000030f0
        /*063c*/ 	.word	0x00000000
        /*0640*/ 	.word	0x00000140
        /*0644*/ 	.short	0x010a
        /*0646*/ 	.byte	0xff
	.zero		1


	//   ....[84]....
        /*0648*/ 	.word	0x000035d0
        /*064c*/ 	.word	0x00000000
        /*0650*/ 	.word	0x00000130
        /*0654*/ 	.short	0x010a
        /*0656*/ 	.byte	0xff
	.zero		1


	//   ....[85]....
        /*0658*/ 	.word	0x000036d0
        /*065c*/ 	.word	0x00000003
        /*0660*/ 	.word	0x00000000
        /*0664*/ 	.short	0x0101
        /*0666*/ 	.byte	0xff
	.zero		1


	//   ....[86]....
        /*0668*/ 	.word	0x000036e0
        /*066c*/ 	.word	0x000000ff
        /*0670*/ 	.word	0x00000000
        /*0674*/ 	.short	0x010a
        /*0676*/ 	.byte	0x04
	.zero		1


	//   ....[87]....
        /*0678*/ 	.word	0x00003700
        /*067c*/ 	.word	0x000000ff
        /*0680*/ 	.word	0x00000160
        /*0684*/ 	.short	0x010a
        /*0686*/ 	.byte	0x09
	.zero		1


	//   ....[88]....
        /*0688*/ 	.word	0x000037e0
        /*068c*/ 	.word	0x000000ff
        /*0690*/ 	.word	0x00000000
        /*0694*/ 	.short	0x010a
        /*0696*/ 	.byte	0x07
	.zero		1


	//   ....[89]....
        /*0698*/ 	.word	0x00003910
        /*069c*/ 	.word	0x000000ff
        /*06a0*/ 	.word	0x00000000
        /*06a4*/ 	.short	0x010a
        /*06a6*/ 	.byte	0x04
	.zero		1


	//   ....[90]....
        /*06a8*/ 	.word	0x00003ac0
        /*06ac*/ 	.word	0x000000ff
        /*06b0*/ 	.word	0x00000000
        /*06b4*/ 	.short	0x010a
        /*06b6*/ 	.byte	0x05
	.zero		1


	//   ....[91]....
        /*06b8*/ 	.word	0x00003b50
        /*06bc*/ 	.word	0x000000ff
        /*06c0*/ 	.word	0x00000000
        /*06c4*/ 	.short	0x010a
        /*06c6*/ 	.byte	0x07
	.zero		1


	//   ....[92]....
        /*06c8*/ 	.word	0x00003fd0
        /*06cc*/ 	.word	0x00000000
        /*06d0*/ 	.word	0x00000130
        /*06d4*/ 	.short	0x010a
        /*06d6*/ 	.byte	0xff
	.zero		1


	//   ....[93]....
        /*06d8*/ 	.word	0x00004090
        /*06dc*/ 	.word	0x00000000
        /*06e0*/ 	.word	0x00000000
        /*06e4*/ 	.short	0x0101
        /*06e6*/ 	.byte	0xff
	.zero		1


	//   ....[94]....
        /*06e8*/ 	.word	0x000043b0
        /*06ec*/ 	.word	0x000000ff
        /*06f0*/ 	.word	0x00000128
        /*06f4*/ 	.short	0x010a
        /*06f6*/ 	.byte	0x07
	.zero		1


	//   ....[95]....
        /*06f8*/ 	.word	0x000045a0
        /*06fc*/ 	.word	0x000000ff
        /*0700*/ 	.word	0x00000100
        /*0704*/ 	.short	0x010a
        /*0706*/ 	.byte	0x07
	.zero		1


	//   ....[96]....
        /*0708*/ 	.word	0x00004710
        /*070c*/ 	.word	0x000000ff
        /*0710*/ 	.word	0x000000e0
        /*0714*/ 	.short	0x010b
        /*0716*/ 	.byte	0x07
	.zero		1


	//   ....[97]....
        /*0718*/ 	.word	0x00004720
        /*071c*/ 	.word	0x000000ff
        /*0720*/ 	.word	0x00000000
        /*0724*/ 	.short	0x0101
        /*0726*/ 	.byte	0x08
	.zero		1


	//   ....[98]....
        /*0728*/ 	.word	0x00004740
        /*072c*/ 	.word	0x000000ff
        /*0730*/ 	.word	0x00000108
        /*0734*/ 	.short	0x010a
        /*0736*/ 	.byte	0x07
	.zero		1


	//   ....[99]....
        /*0738*/ 	.word	0x000048a0
        /*073c*/ 	.word	0x000000ff
        /*0740*/ 	.word	0x000000e8
        /*0744*/ 	.short	0x010b
        /*0746*/ 	.byte	0x07
	.zero		1


	//   ....[100]....
        /*0748*/ 	.word	0x000048b0
        /*074c*/ 	.word	0x000000ff
        /*0750*/ 	.word	0x00000000
        /*0754*/ 	.short	0x0101
        /*0756*/ 	.byte	0x08
	.zero		1


	//   ....[101]....
        /*0758*/ 	.word	0x000048c0
        /*075c*/ 	.word	0x000000ff
        /*0760*/ 	.word	0x00000110
        /*0764*/ 	.short	0x010a
        /*0766*/ 	.byte	0x07
	.zero		1


	//   ....[102]....
        /*0768*/ 	.word	0x00004a60
        /*076c*/ 	.word	0x000000ff
        /*0770*/ 	.word	0x000000f0
        /*0774*/ 	.short	0x010b
        /*0776*/ 	.byte	0x07
	.zero		1


	//   ....[103]....
        /*0778*/ 	.word	0x00004ad0
        /*077c*/ 	.word	0x000000ff
        /*0780*/ 	.word	0x00000000
        /*0784*/ 	.short	0x0101
        /*0786*/ 	.byte	0x08
	.zero		1


	//   ....[104]....
        /*0788*/ 	.word	0x00004b00
        /*078c*/ 	.word	0x000000ff
        /*0790*/ 	.word	0x00000118
        /*0794*/ 	.short	0x010a
        /*0796*/ 	.byte	0x07
	.zero		1


	//   ....[105]....
        /*0798*/ 	.word	0x00004d10
        /*079c*/ 	.word	0x000000ff
        /*07a0*/ 	.word	0x000000f8
        /*07a4*/ 	.short	0x010b
        /*07a6*/ 	.byte	0x07
	.zero		1


	//   ....[106]....
        /*07a8*/ 	.word	0x00004d30
        /*07ac*/ 	.word	0x000000ff
        /*07b0*/ 	.word	0x00000000
        /*07b4*/ 	.short	0x0101
        /*07b6*/ 	.byte	0x0d
	.zero		1


	//   ....[107]....
        /*07b8*/ 	.word	0x00004d60
        /*07bc*/ 	.word	0x000000ff
        /*07c0*/ 	.word	0x00000100
        /*07c4*/ 	.short	0x010a
        /*07c6*/ 	.byte	0x07
	.zero		1


	//   ....[108]....
        /*07c8*/ 	.word	0x00004d80
        /*07cc*/ 	.word	0x000000ff
        /*07d0*/ 	.word	0x00000108
        /*07d4*/ 	.short	0x010a
        /*07d6*/ 	.byte	0x07
	.zero		1


	//   ....[109]....
        /*07d8*/ 	.word	0x00004da0
        /*07dc*/ 	.word	0x000000ff
        /*07e0*/ 	.word	0x00000110
        /*07e4*/ 	.short	0x010a
        /*07e6*/ 	.byte	0x07
	.zero		1


	//   ....[110]....
        /*07e8*/ 	.word	0x00004de0
        /*07ec*/ 	.word	0x00000000
        /*07f0*/ 	.word	0x00000118
        /*07f4*/ 	.short	0x010a
        /*07f6*/ 	.byte	0xff
	.zero		1


	//   ....[111]....
        /*07f8*/ 	.word	0x00005110
        /*07fc*/ 	.word	0x00000000
        /*0800*/ 	.word	0x00000130
        /*0804*/ 	.short	0x010a
        /*0806*/ 	.byte	0xff
	.zero		1


	//   ....[112]....
        /*0808*/ 	.word	0x00005220
        /*080c*/ 	.word	0x00000000
        /*0810*/ 	.word	0x00000000
        /*0814*/ 	.short	0x0101
        /*0816*/ 	.byte	0xff
	.zero		1


	//   ....[113]....
        /*0818*/ 	.word	0x00005c80
        /*081c*/ 	.word	0x00000003
        /*0820*/ 	.word	0x000000e0
        /*0824*/ 	.short	0x010a
        /*0826*/ 	.byte	0xff
	.zero		1


	//   ....[114]....
        /*0828*/ 	.word	0x00005cc0
        /*082c*/ 	.word	0x000000c1
        /*0830*/ 	.word	0x00000150
        /*0834*/ 	.short	0x010a
        /*0836*/ 	.byte	0xff
	.zero		1


	//   ....[115]....
        /*0838*/ 	.word	0x00005df0
        /*083c*/ 	.word	0x00000003
        /*0840*/ 	.word	0x000000e0
        /*0844*/ 	.short	0x010a
        /*0846*/ 	.byte	0xff
	.zero		1


	//   ....[116]....
        /*0848*/ 	.word	0x00005f50
        /*084c*/ 	.word	0x00000000
        /*0850*/ 	.word	0x00000000
        /*0854*/ 	.short	0x0101
        /*0856*/ 	.byte	0xff
	.zero		1


	//   ....[117]....
        /*0858*/ 	.word	0x00005fb0
        /*085c*/ 	.word	0x000000c1
        /*0860*/ 	.word	0x00000150
        /*0864*/ 	.short	0x010a
        /*0866*/ 	.byte	0xff
	.zero		1


	//   ....[118]....
        /*0868*/ 	.word	0x00007360
        /*086c*/ 	.word	0x000000cc
        /*0870*/ 	.word	0x000000e0
        /*0874*/ 	.short	0x010a
        /*0876*/ 	.byte	0xff
	.zero		1


	//   ....[119]....
        /*0878*/ 	.word	0x00007430
        /*087c*/ 	.word	0x000000cc
        /*0880*/ 	.word	0x000000e0
        /*0884*/ 	.short	0x010a
        /*0886*/ 	.byte	0xff
	.zero		1


	//   ....[120]....
        /*0888*/ 	.word	0x00007570
        /*088c*/ 	.word	0x00000003
        /*0890*/ 	.word	0x00000000
        /*0894*/ 	.short	0x0101
        /*0896*/ 	.byte	0xff
	.zero		1


	//   ....[121]....
        /*0898*/ 	.word	0x00008910
        /*089c*/ 	.word	0x00000000
        /*08a0*/ 	.word	0x000000e0
        /*08a4*/ 	.short	0x010a
        /*08a6*/ 	.byte	0xff
	.zero		1


	//   ....[122]....
        /*08a8*/ 	.word	0x000089e0
        /*08ac*/ 	.word	0x00000000
        /*08b0*/ 	.word	0x000000e0
        /*08b4*/ 	.short	0x010a
        /*08b6*/ 	.byte	0xff
	.zero		1


	//   ....[123]....
        /*08b8*/ 	.word	0x00008b40
        /*08bc*/ 	.word	0x00000000
        /*08c0*/ 	.word	0x00000000
        /*08c4*/ 	.short	0x0101
        /*08c6*/ 	.byte	0xff
	.zero		1


	//   ....[124]....
        /*08c8*/ 	.word	0x00009ef0
        /*08cc*/ 	.word	0x00000000
        /*08d0*/ 	.word	0x000000e0
        /*08d4*/ 	.short	0x010a
        /*08d6*/ 	.byte	0xff
	.zero		1


	//   ....[125]....
        /*08d8*/ 	.word	0x00009fc0
        /*08dc*/ 	.word	0x00000000
        /*08e0*/ 	.word	0x000000e0
        /*08e4*/ 	.short	0x010a
        /*08e6*/ 	.byte	0xff
	.zero		1


	//   ....[126]....
        /*08e8*/ 	.word	0x0000a120
        /*08ec*/ 	.word	0x00000000
        /*08f0*/ 	.word	0x00000000
        /*08f4*/ 	.short	0x0101
        /*08f6*/ 	.byte	0xff
	.zero		1


	//   ....[127]....
        /*08f8*/ 	.word	0x0000a610
        /*08fc*/ 	.word	0x000000ff
        /*0900*/ 	.word	0x00000000
        /*0904*/ 	.short	0x0101
        /*0906*/ 	.byte	0x05
	.zero		1


	//   ....[128]....
        /*0908*/ 	.word	0x0000b590
        /*090c*/ 	.word	0x00000003
        /*0910*/ 	.word	0x00000180
        /*0914*/ 	.short	0x010a
        /*0916*/ 	.byte	0xff
	.zero		1


	//   ....[129]....
        /*0918*/ 	.word	0x0000b5f0
        /*091c*/ 	.word	0x00000002
        /*0920*/ 	.word	0x00000070
        /*0924*/ 	.short	0x010a
        /*0926*/ 	.byte	0xff
	.zero		1


	//   ....[130]....
        /*0928*/ 	.word	0x0000b650
        /*092c*/ 	.word	0x00000002
        /*0930*/ 	.word	0x00000070
        /*0934*/ 	.short	0x010a
        /*0936*/ 	.byte	0xff
	.zero		1


	//   ....[131]....
        /*0938*/ 	.word	0x0000b6a0
        /*093c*/ 	.word	0x00000002
        /*0940*/ 	.word	0x00000130
        /*0944*/ 	.short	0x010a
        /*0946*/ 	.byte	0xff
	.zero		1


	//   ....[132]....
        /*0948*/ 	.word	0x0000b700
        /*094c*/ 	.word	0x00000000
        /*0950*/ 	.word	0x00000000
        /*0954*/ 	.short	0x010a
        /*0956*/ 	.byte	0xff
	.zero		1


	//   ....[133]....
        /*0958*/ 	.word	0x0000b760
        /*095c*/ 	.word	0x00000000
        /*0960*/ 	.word	0x00000000
        /*0964*/ 	.short	0x010a
        /*0966*/ 	.byte	0xff
	.zero		1


	//   ....[134]....
        /*0968*/ 	.word	0x0000b7c0
        /*096c*/ 	.word	0x00000000
        /*0970*/ 	.word	0x00000000
        /*0974*/ 	.short	0x010a
        /*0976*/ 	.byte	0xff
	.zero		1


	//   ....[135]....
        /*0978*/ 	.word	0x0000b820
        /*097c*/ 	.word	0x00000000
        /*0980*/ 	.word	0x00000000
        /*0984*/ 	.short	0x010a
        /*0986*/ 	.byte	0xff
	.zero		1


	//   ....[136]....
        /*0988*/ 	.word	0x0000b880
        /*098c*/ 	.word	0x00000000
        /*0990*/ 	.word	0x00000000
        /*0994*/ 	.short	0x010a
        /*0996*/ 	.byte	0xff
	.zero		1


	//   ....[137]....
        /*0998*/ 	.word	0x0000b8e0
        /*099c*/ 	.word	0x00000000
        /*09a0*/ 	.word	0x00000000
        /*09a4*/ 	.short	0x010a
        /*09a6*/ 	.byte	0xff
	.zero		1


	//   ....[138]....
        /*09a8*/ 	.word	0x0000b940
        /*09ac*/ 	.word	0x00000000
        /*09b0*/ 	.word	0x00000000
        /*09b4*/ 	.short	0x010a
        /*09b6*/ 	.byte	0xff
	.zero		1


	//   ....[139]....
        /*09b8*/ 	.word	0x0000b9a0
        /*09bc*/ 	.word	0x00000000
        /*09c0*/ 	.word	0x00000000
        /*09c4*/ 	.short	0x010a
        /*09c6*/ 	.byte	0xff
	.zero		1


	//   ....[140]....
        /*09c8*/ 	.word	0x0000ba00
        /*09cc*/ 	.word	0x00000000
        /*09d0*/ 	.word	0x00000000
        /*09d4*/ 	.short	0x010a
        /*09d6*/ 	.byte	0xff
	.zero		1


	//   ....[141]....
        /*09d8*/ 	.word	0x0000ba60
        /*09dc*/ 	.word	0x00000000
        /*09e0*/ 	.word	0x00000000
        /*09e4*/ 	.short	0x010a
        /*09e6*/ 	.byte	0xff
	.zero		1


	//   ....[142]....
        /*09e8*/ 	.word	0x0000bac0
        /*09ec*/ 	.word	0x00000000
        /*09f0*/ 	.word	0x00000000
        /*09f4*/ 	.short	0x010a
        /*09f6*/ 	.byte	0xff
	.zero		1


	//   ....[143]....
        /*09f8*/ 	.word	0x0000bb20
        /*09fc*/ 	.word	0x00000000
        /*0a00*/ 	.word	0x00000000
        /*0a04*/ 	.short	0x010a
        /*0a06*/ 	.byte	0xff
	.zero		1


	//   ....[144]....
        /*0a08*/ 	.word	0x0000bb80
        /*0a0c*/ 	.word	0x00000000
        /*0a10*/ 	.word	0x00000000
        /*0a14*/ 	.short	0x010a
        /*0a16*/ 	.byte	0xff
	.zero		1


	//   ....[145]....
        /*0a18*/ 	.word	0x0000bbd0
        /*0a1c*/ 	.word	0x00000000
        /*0a20*/ 	.word	0x00000170
        /*0a24*/ 	.short	0x010a
        /*0a26*/ 	.byte	0xff
	.zero		1


	//   ....[146]....
        /*0a28*/ 	.word	0x0000bc30
        /*0a2c*/ 	.word	0x00000000
        /*0a30*/ 	.word	0x00000140
        /*0a34*/ 	.short	0x010a
        /*0a36*/ 	.byte	0xff
	.zero		1


	//   ....[147]....
        /*0a38*/ 	.word	0x0000bc80
        /*0a3c*/ 	.word	0x00000000
        /*0a40*/ 	.word	0x00000130
        /*0a44*/ 	.short	0x010a
        /*0a46*/ 	.byte	0xff
	.zero		1


	//   ....[148]....
        /*0a48*/ 	.word	0x0000bce0
        /*0a4c*/ 	.word	0x00000000
        /*0a50*/ 	.word	0x00000140
        /*0a54*/ 	.short	0x010a
        /*0a56*/ 	.byte	0xff
	.zero		1


	//   ....[149]....
        /*0a58*/ 	.word	0x0000bd30
        /*0a5c*/ 	.word	0x00000000
        /*0a60*/ 	.word	0x00000130
        /*0a64*/ 	.short	0x010a
        /*0a66*/ 	.byte	0xff
	.zero		1


	//   ....[150]....
        /*0a68*/ 	.word	0x0000bd90
        /*0a6c*/ 	.word	0x00000003
        /*0a70*/ 	.word	0x00000160
        /*0a74*/ 	.short	0x010a
        /*0a76*/ 	.byte	0xff
	.zero		1


	//   ....[151]....
        /*0a78*/ 	.word	0x0000bdf0
        /*0a7c*/ 	.word	0x00000000
        /*0a80*/ 	.word	0x00000000
        /*0a84*/ 	.short	0x010a
        /*0a86*/ 	.byte	0xff
	.zero		1


	//   ....[152]....
        /*0a88*/ 	.word	0x0000be50
        /*0a8c*/ 	.word	0x00000000
        /*0a90*/ 	.word	0x00000000
        /*0a94*/ 	.short	0x010a
        /*0a96*/ 	.byte	0xff
	.zero		1


	//   ....[153]....
        /*0a98*/ 	.word	0x0000beb0
        /*0a9c*/ 	.word	0x00000000
        /*0aa0*/ 	.word	0x00000000
        /*0aa4*/ 	.short	0x010a
        /*0aa6*/ 	.byte	0xff
	.zero		1


	//   ....[154]....
        /*0aa8*/ 	.word	0x0000bf00
        /*0aac*/ 	.word	0x00000000
        /*0ab0*/ 	.word	0x00000130
        /*0ab4*/ 	.short	0x010a
        /*0ab6*/ 	.byte	0xff
	.zero		1


	//   ....[155]....
        /*0ab8*/ 	.word	0x0000bf60
        /*0abc*/ 	.word	0x00000000
        /*0ac0*/ 	.word	0x00000128
        /*0ac4*/ 	.short	0x010a
        /*0ac6*/ 	.byte	0xff
	.zero		1


	//   ....[156]....
        /*0ac8*/ 	.word	0x0000bfc0
        /*0acc*/ 	.word	0x00000003
        /*0ad0*/ 	.word	0x00000100
        /*0ad4*/ 	.short	0x010a
        /*0ad6*/ 	.byte	0xff
	.zero		1


	//   ....[157]....
        /*0ad8*/ 	.word	0x0000c020
        /*0adc*/ 	.word	0x00000003
        /*0ae0*/ 	.word	0x00000108
        /*0ae4*/ 	.short	0x010a
        /*0ae6*/ 	.byte	0xff
	.zero		1


	//   ....[158]....
        /*0ae8*/ 	.word	0x0000c080
        /*0aec*/ 	.word	0x00000003
        /*0af0*/ 	.word	0x00000110
        /*0af4*/ 	.short	0x010a
        /*0af6*/ 	.byte	0xff
	.zero		1


	//   ....[159]....
        /*0af8*/ 	.word	0x0000c0e0
        /*0afc*/ 	.word	0x00000003
        /*0b00*/ 	.word	0x00000118
        /*0b04*/ 	.short	0x010a
        /*0b06*/ 	.byte	0xff
	.zero		1


	//   ....[160]....
        /*0b08*/ 	.word	0x0000c140
        /*0b0c*/ 	.word	0x00000000
        /*0b10*/ 	.word	0x00000100
        /*0b14*/ 	.short	0x010a
        /*0b16*/ 	.byte	0xff
	.zero		1


	//   ....[161]....
        /*0b18*/ 	.word	0x0000c1a0
        /*0b1c*/ 	.word	0x00000000
        /*0b20*/ 	.word	0x00000108
        /*0b24*/ 	.short	0x010a
        /*0b26*/ 	.byte	0xff
	.zero		1


	//   ....[162]....
        /*0b28*/ 	.word	0x0000c200
        /*0b2c*/ 	.word	0x00000000
        /*0b30*/ 	.word	0x00000110
        /*0b34*/ 	.short	0x010a
        /*0b36*/ 	.byte	0xff
	.zero		1


	//   ....[163]....
        /*0b38*/ 	.word	0x0000c250
        /*0b3c*/ 	.word	0x00000000
        /*0b40*/ 	.word	0x00000130
        /*0b44*/ 	.short	0x010a
        /*0b46*/ 	.byte	0xff
	.zero		1


	//   ....[164]....
        /*0b48*/ 	.word	0x0000c2a0
        /*0b4c*/ 	.word	0x00000003
        /*0b50*/ 	.word	0x000000e0
        /*0b54*/ 	.short	0x010a
        /*0b56*/ 	.byte	0xff
	.zero		1


	//   ....[165]....
        /*0b58*/ 	.word	0x0000c2f0
        /*0b5c*/ 	.word	0x000000c1
        /*0b60*/ 	.word	0x00000150
        /*0b64*/ 	.short	0x010a
        /*0b66*/ 	.byte	0xff
	.zero		1


	//   ....[166]....
        /*0b68*/ 	.word	0x0000c340
        /*0b6c*/ 	.word	0x000000cc
        /*0b70*/ 	.word	0x000000e0
        /*0b74*/ 	.short	0x010a
        /*0b76*/ 	.byte	0xff
	.zero		1


	//   ....[167]....
        /*0b78*/ 	.word	0x0000c390
        /*0b7c*/ 	.word	0x00000000
        /*0b80*/ 	.word	0x000000e0
        /*0b84*/ 	.short	0x010a
        /*0b86*/ 	.byte	0xff
	.zero		1


	//   ....[168]....
        /*0b88*/ 	.word	0x0000c3e0
        /*0b8c*/ 	.word	0x00000000
        /*0b90*/ 	.word	0x000000e0
        /*0b94*/ 	.short	0x010a
        /*0b96*/ 	.byte	0xff
	.zero		1


	//----- nvinfo : EIATTR_NUM_MBARRIERS
	.align		4
.L_48:
        /*0b98*/ 	.byte	0x03, 0x38
        /*0b9a*/ 	.short	0x0032


	//----- nvinfo : EIATTR_EXIT_INSTR_OFFSETS
	.align		4
        /*0b9c*/ 	.byte	0x04, 0x1c
        /*0b9e*/ 	.short	(.L_50 - .L_49)


	//   ....[0]....
.L_49:
        /*0ba0*/ 	.word	0x00002bd0


	//   ....[1]....
        /*0ba4*/ 	.word	0x000030c0


	//   ....[2]....
        /*0ba8*/ 	.word	0x00003120


	//   ....[3]....
        /*0bac*/ 	.word	0x00003db0


	//   ....[4]....
        /*0bb0*/ 	.word	0x00004e10


	//   ....[5]....
        /*0bb4*/ 	.word	0x00004e50


	//   ....[6]....
        /*0bb8*/ 	.word	0x0000b580


	//----- nvinfo : EIATTR_MAX_THREADS
	.align		4
.L_50:
        /*0bbc*/ 	.byte	0x04, 0x05
        /*0bbe*/ 	.short	(.L_52 - .L_51)
.L_51:
        /*0bc0*/ 	.word	0x00000100
        /*0bc4*/ 	.word	0x00000001
        /*0bc8*/ 	.word	0x00000001


	//----- nvinfo : EIATTR_CRS_STACK_SIZE
	.align		4
.L_52:
        /*0bcc*/ 	.byte	0x04, 0x1e
        /*0bce*/ 	.short	(.L_54 - .L_53)
.L_53:
        /*0bd0*/ 	.word	0x00000000


	//----- nvinfo : EIATTR_CBANK_PARAM_SIZE
	.align		4
.L_54:
        /*0bd4*/ 	.byte	0x03, 0x19
        /*0bd6*/ 	.short	0x0800


	//----- nvinfo : EIATTR_PARAM_CBANK
	.align		4
        /*0bd8*/ 	.byte	0x04, 0x0a
        /*0bda*/ 	.short	(.L_56 - .L_55)
	.align		4
.L_55:
        /*0bdc*/ 	.word	index@(.nv.constant0._ZN7cutlass13device_kernelINS_4gemm6kernel13GemmUniversalIN4cute5tupleIJiiiiEEENS1_10collective13CollectiveMmaINS1_35MainloopSm100TmaUmmaWarpSpecializedILi14ELi2ELi2ENS5_IJNS4_1CILi1EEESB_SB_EEEEENS5_IJNSA_ILi128EEENSA_ILi256EEENSA_ILi32EEEEEENS_12float_e5m2_tENS5_IJlSB_lEEESI_SJ_NS4_8TiledMMAINS4_8MMA_AtomIJNS4_10MMA_TraitsINS4_19SM100_MMA_F8F6F4_SSEJSI_SI_fSE_SF_NS4_17integral_constantINS4_4UMMA5MajorELSQ_0EEESR_NSO_INSP_7ScaleInELSS_0EEEST_EEEEEENS4_6LayoutISC_NS5_IJNSA_ILi0EEESX_SX_EEEEENS5_IJNS4_10UnderscoreES10_S10_EEEEENS4_13SM90_TMA_LOADENS4_14ComposedLayoutINS4_7SwizzleILi1ELi4ELi3EEENS4_18smem_ptr_flag_bitsILi8EEENSW_INS5_IJNSA_ILi8EEESG_EEENS5_IJSG_SB_EEEEEEEvNS4_8identityES13_S1D_vS1E_EENS_8epilogue10collective18CollectiveEpilogueINS1G_23Sm100TmaWarpSpecializedILi4ELi2ELi64ELb0ELb0EEEJSH_NS5_IJNSW_ISE_SB_EENSW_INSA_ILi64EEESB_EEEEESI_SJ_SI_SJ_NS1G_6fusion15FusionCallbacksIS1K_NS1P_17LinearCombinationISI_fSI_fLNS_15FloatRoundStyleE2EEESH_S1O_JEEENS4_5SM1004TMEM4LOAD26SM100_TMEM_LOAD_32dp32b64xES13_NS14_INS15_ILi2ELi4ELi3EEES18_NSW_INS5_IJS19_S1M_EEENS5_IJS1M_SB_EEEEEEENS4_39AutoVectorizingCopyWithAssumedAlignmentILi128EEENS4_14SM90_TMA_STOREES23_S25_S25_EEEvvEEEEvNT_6ParamsE)
        /*0be0*/ 	.short	0x0380
        /*0be2*/ 	.short	0x0800


	//----- nvinfo : EIATTR_SW_WAR
	.align		4
.L_56:
        /*0be4*/ 	.byte	0x04, 0x36
        /*0be6*/ 	.short	(.L_58 - .L_57)
.L_57:
        /*0be8*/ 	.word	0x00000008
.L_58:


//--------------------- .nv.callgraph             --------------------------
	.section	.nv.callgraph,"",@"SHT_CUDA_CALLGRAPH"
	.align	4
	.sectionentsize	8
	.align		4
        /*0000*/ 	.word	0x00000000
	.align		4
        /*0004*/ 	.word	0xffffffff
	.align		4
        /*0008*/ 	.word	index@(_ZN7cutlass13device_kernelINS_4gemm6kernel13GemmUniversalIN4cute5tupleIJiiiiEEENS1_10collective13CollectiveMmaINS1_35MainloopSm100TmaUmmaWarpSpecializedILi14ELi2ELi2ENS5_IJNS4_1CILi1EEESB_SB_EEEEENS5_IJNSA_ILi128EEENSA_ILi256EEENSA_ILi32EEEEEENS_12float_e5m2_tENS5_IJlSB_lEEESI_SJ_NS4_8TiledMMAINS4_8MMA_AtomIJNS4_10MMA_TraitsINS4_19SM100_MMA_F8F6F4_SSEJSI_SI_fSE_SF_NS4_17integral_constantINS4_4UMMA5MajorELSQ_0EEESR_NSO_INSP_7ScaleInELSS_0EEEST_EEEEEENS4_6LayoutISC_NS5_IJNSA_ILi0EEESX_SX_EEEEENS5_IJNS4_10UnderscoreES10_S10_EEEEENS4_13SM90_TMA_LOADENS4_14ComposedLayoutINS4_7SwizzleILi1ELi4ELi3EEENS4_18smem_ptr_flag_bitsILi8EEENSW_INS5_IJNSA_ILi8EEESG_EEENS5_IJSG_SB_EEEEEEEvNS4_8identityES13_S1D_vS1E_EENS_8epilogue10collective18CollectiveEpilogueINS1G_23Sm100TmaWarpSpecializedILi4ELi2ELi64ELb0ELb0EEEJSH_NS5_IJNSW_ISE_SB_EENSW_INSA_ILi64EEESB_EEEEESI_SJ_SI_SJ_NS1G_6fusion15FusionCallbacksIS1K_NS1P_17LinearCombinationISI_fSI_fLNS_15FloatRoundStyleE2EEESH_S1O_JEEENS4_5SM1004TMEM4LOAD26SM100_TMEM_LOAD_32dp32b64xES13_NS14_INS15_ILi2ELi4ELi3EEES18_NSW_INS5_IJS19_S1M_EEENS5_IJS1M_SB_EEEEEEENS4_39AutoVectorizingCopyWithAssumedAlignmentILi128EEENS4_14SM90_TMA_STOREES23_S25_S25_EEEvvEEEEvNT_6ParamsE)
	.align		4
        /*000c*/ 	.word	index@(__assertfail)
	.align		4
        /*0010*/ 	.word	0x00000000
	.align		4
        /*0014*/ 	.word	0xfffffffe
	.align		4
        /*0018*/ 	.word	0x00000000
	.align		4
        /*001c*/ 	.word	0xfffffffd
	.align		4
        /*0020*/ 	.word	0x00000000
	.align		4
        /*0024*/ 	.word	0xfffffffc


//--------------------- .nv.constant4             --------------------------
	.section	.nv.constant4,"a",@progbits
	.align	8
	.align		8
.nv.constant4:
        /*0000*/ 	.dword	__assertfail
	.align		8
        /*0008*/ 	.dword	__unnamed_1
	.align		8
        /*0010*/ 	.dword	__unnamed_2
	.align		8
        /*0018*/ 	.dword	__unnamed_3
	.align		8
        /*0020*/ 	.dword	_ZN40_INTERNAL_c0e0c649_4_k_cu_6247628d_177654cuda3std3__45__cpo5beginE
	.align		8
        /*0028*/ 	.dword	_ZN40_INTERNAL_c0e0c649_4_k_cu_6247628d_177654cuda3std3__45__cpo3endE
	.align		8
        /*0030*/ 	.dword	_ZN40_INTERNAL_c0e0c649_4_k_cu_6247628d_177654cuda3std3__45__cpo6cbeginE
	.align		8
        /*0038*/ 	.dword	_ZN40_INTERNAL_c0e0c649_4_k_cu_6247628d_177654cuda3std3__45__cpo4cendE
	.align		8
        /*0040*/ 	.dword	_ZN40_INTERNAL_c0e0c649_4_k_cu_6247628d_177654cuda3std3__442_GLOBAL__N__c0e0c649_4_k_cu_6247628d_177656ignoreE
	.align		8
        /*0048*/ 	.dword	_ZN40_INTERNAL_c0e0c649_4_k_cu_6247628d_177654cuda3std3__419piecewise_constructE
	.align		8
        /*0050*/ 	.dword	_ZN40_INTERNAL_c0e0c649_4_k_cu_6247628d_177654cuda3std3__48in_placeE
	.align		8
        /*0058*/ 	.dword	_ZN40_INTERNAL_c0e0c649_4_k_cu_6247628d_177654cuda3std6ranges3__45__cpo4swapE
	.align		8
        /*0060*/ 	.dword	_ZN40_INTERNAL_c0e0c649_4_k_cu_6247628d_177654cuda3std6ranges3__45__cpo9iter_moveE
	.align		8
        /*0068*/ 	.dword	_ZN40_INTERNAL_c0e0c649_4_k_cu_6247628d_177654cute7productE
	.align		8
        /*0070*/ 	.dword	_ZN40_INTERNAL_c0e0c649_4_k_cu_6247628d_177654cute1_E
	.align		8
        /*0078*/ 	.dword	$str$25
	.align		8
        /*0080*/ 	.dword	$str$26
	.align		8
        /*0088*/ 	.dword	$str$27
	.align		8
        /*0090*/ 	.dword	$str$28


//--------------------- .text._ZN7cutlass13device_kernelINS_4gemm6kernel13GemmUniversalIN4cute5tupleIJiiiiEEENS1_10collective13CollectiveMmaINS1_35MainloopSm100TmaUmmaWarpSpecializedILi14ELi2ELi2ENS5_IJNS4_1CILi1EEESB_SB_EEEEENS5_IJNSA_ILi128EEENSA_ILi256EEENSA_ILi32EEEEEENS_12float_e5m2_tENS5_IJlSB_lEEESI_SJ_NS4_8TiledMMAINS4_8MMA_AtomIJNS4_10MMA_TraitsINS4_19SM100_MMA_F8F6F4_SSEJSI_SI_fSE_SF_NS4_17integral_constantINS4_4UMMA5MajorELSQ_0EEESR_NSO_INSP_7ScaleInELSS_0EEEST_EEEEEENS4_6LayoutISC_NS5_IJNSA_ILi0EEESX_SX_EEEEENS5_IJNS4_10UnderscoreES10_S10_EEEEENS4_13SM90_TMA_LOADENS4_14ComposedLayoutINS4_7SwizzleILi1ELi4ELi3EEENS4_18smem_ptr_flag_bitsILi8EEENSW_INS5_IJNSA_ILi8EEESG_EEENS5_IJSG_SB_EEEEEEEvNS4_8identityES13_S1D_vS1E_EENS_8epilogue10collective18CollectiveEpilogueINS1G_23Sm100TmaWarpSpecializedILi4ELi2ELi64ELb0ELb0EEEJSH_NS5_IJNSW_ISE_SB_EENSW_INSA_ILi64EEESB_EEEEESI_SJ_SI_SJ_NS1G_6fusion15FusionCallbacksIS1K_NS1P_17LinearCombinationISI_fSI_fLNS_15FloatRoundStyleE2EEESH_S1O_JEEENS4_5SM1004TMEM4LOAD26SM100_TMEM_LOAD_32dp32b64xES13_NS14_INS15_ILi2ELi4ELi3EEES18_NSW_INS5_IJS19_S1M_EEENS5_IJS1M_SB_EEEEEEENS4_39AutoVectorizingCopyWithAssumedAlignmentILi128EEENS4_14SM90_TMA_STOREES23_S25_S25_EEEvvEEEEvNT_6ParamsE --------------------------
	.section	.text._ZN7cutlass13device_kernelINS_4gemm6kernel13GemmUniversalIN4cute5tupleIJiiiiEEENS1_10collective13CollectiveMmaINS1_35MainloopSm100TmaUmmaWarpSpecializedILi14ELi2ELi2ENS5_IJNS4_1CILi1EEESB_SB_EEEEENS5_IJNSA_ILi128EEENSA_ILi256EEENSA_ILi32EEEEEENS_12float_e5m2_tENS5_IJlSB_lEEESI_SJ_NS4_8TiledMMAINS4_8MMA_AtomIJNS4_10MMA_TraitsINS4_19SM100_MMA_F8F6F4_SSEJSI_SI_fSE_SF_NS4_17integral_constantINS4_4UMMA5MajorELSQ_0EEESR_NSO_INSP_7ScaleInELSS_0EEEST_EEEEEENS4_6LayoutISC_NS5_IJNSA_ILi0EEESX_SX_EEEEENS5_IJNS4_10UnderscoreES10_S10_EEEEENS4_13SM90_TMA_LOADENS4_14ComposedLayoutINS4_7SwizzleILi1ELi4ELi3EEENS4_18smem_ptr_flag_bitsILi8EEENSW_INS5_IJNSA_ILi8EEESG_EEENS5_IJSG_SB_EEEEEEEvNS4_8identityES13_S1D_vS1E_EENS_8epilogue10collective18CollectiveEpilogueINS1G_23Sm100TmaWarpSpecializedILi4ELi2ELi64ELb0ELb0EEEJSH_NS5_IJNSW_ISE_SB_EENSW_INSA_ILi64EEESB_EEEEESI_SJ_SI_SJ_NS1G_6fusion15FusionCallbacksIS1K_NS1P_17LinearCombinationISI_fSI_fLNS_15FloatRoundStyleE2EEESH_S1O_JEEENS4_5SM1004TMEM4LOAD26SM100_TMEM_LOAD_32dp32b64xES13_NS14_INS15_ILi2ELi4ELi3EEES18_NSW_INS5_IJS19_S1M_EEENS5_IJS1M_SB_EEEEEEENS4_39AutoVectorizingCopyWithAssumedAlignmentILi128EEENS4_14SM90_TMA_STOREES23_S25_S25_EEEvvEEEEvNT_6ParamsE,"ax",@progbits
	.align	128
.text._ZN7cutlass13device_kernelINS_4gemm6kernel13GemmUniversalIN4cute5tupleIJiiiiEEENS1_10collective13CollectiveMmaINS1_35MainloopSm100TmaUmmaWarpSpecializedILi14ELi2ELi2ENS5_IJNS4_1CILi1EEESB_SB_EEEEENS5_IJNSA_ILi128EEENSA_ILi256EEENSA_ILi32EEEEEENS_12float_e5m2_tENS5_IJlSB_lEEESI_SJ_NS4_8TiledMMAINS4_8MMA_AtomIJNS4_10MMA_TraitsINS4_19SM100_MMA_F8F6F4_SSEJSI_SI_fSE_SF_NS4_17integral_constantINS4_4UMMA5MajorELSQ_0EEESR_NSO_INSP_7ScaleInELSS_0EEEST_EEEEEENS4_6LayoutISC_NS5_IJNSA_ILi0EEESX_SX_EEEEENS5_IJNS4_10UnderscoreES10_S10_EEEEENS4_13SM90_TMA_LOADENS4_14ComposedLayoutINS4_7SwizzleILi1ELi4ELi3EEENS4_18smem_ptr_flag_bitsILi8EEENSW_INS5_IJNSA_ILi8EEESG_EEENS5_IJSG_SB_EEEEEEEvNS4_8identityES13_S1D_vS1E_EENS_8epilogue10collective18CollectiveEpilogueINS1G_23Sm100TmaWarpSpecializedILi4ELi2ELi64ELb0ELb0EEEJSH_NS5_IJNSW_ISE_SB_EENSW_INSA_ILi64EEESB_EEEEESI_SJ_SI_SJ_NS1G_6fusion15FusionCallbacksIS1K_NS1P_17LinearCombinationISI_fSI_fLNS_15FloatRoundStyleE2EEESH_S1O_JEEENS4_5SM1004TMEM4LOAD26SM100_TMEM_LOAD_32dp32b64xES13_NS14_INS15_ILi2ELi4ELi3EEES18_NSW_INS5_IJS19_S1M_EEENS5_IJS1M_SB_EEEEEEENS4_39AutoVectorizingCopyWithAssumedAlignmentILi128EEENS4_14SM90_TMA_STOREES23_S25_S25_EEEvvEEEEvNT_6ParamsE:
        .type           _ZN7cutlass13device_kernelINS_4gemm6kernel13GemmUniversalIN4cute5tupleIJiiiiEEENS1_10collective13CollectiveMmaINS1_35MainloopSm100TmaUmmaWarpSpecializedILi14ELi2ELi2ENS5_IJNS4_1CILi1EEESB_SB_EEEEENS5_IJNSA_ILi128EEENSA_ILi256EEENSA_ILi32EEEEEENS_12float_e5m2_tENS5_IJlSB_lEEESI_SJ_NS4_8TiledMMAINS4_8MMA_AtomIJNS4_10MMA_TraitsINS4_19SM100_MMA_F8F6F4_SSEJSI_SI_fSE_SF_NS4_17integral_constantINS4_4UMMA5MajorELSQ_0EEESR_NSO_INSP_7ScaleInELSS_0EEEST_EEEEEENS4_6LayoutISC_NS5_IJNSA_ILi0EEESX_SX_EEEEENS5_IJNS4_10UnderscoreES10_S10_EEEEENS4_13SM90_TMA_LOADENS4_14ComposedLayoutINS4_7SwizzleILi1ELi4ELi3EEENS4_18smem_ptr_flag_bitsILi8EEENSW_INS5_IJNSA_ILi8EEESG_EEENS5_IJSG_SB_EEEEEEEvNS4_8identityES13_S1D_vS1E_EENS_8epilogue10collective18CollectiveEpilogueINS1G_23Sm100TmaWarpSpecializedILi4ELi2ELi64ELb0ELb0EEEJSH_NS5_IJNSW_ISE_SB_EENSW_INSA_ILi64EEESB_EEEEESI_SJ_SI_SJ_NS1G_6fusion15FusionCallbacksIS1K_NS1P_17LinearCombinationISI_fSI_fLNS_15FloatRoundStyleE2EEESH_S1O_JEEENS4_5SM1004TMEM4LOAD26SM100_TMEM_LOAD_32dp32b64xES13_NS14_INS15_ILi2ELi4ELi3EEES18_NSW_INS5_IJS19_S1M_EEENS5_IJS1M_SB_EEEEEEENS4_39AutoVectorizingCopyWithAssumedAlignmentILi128EEENS4_14SM90_TMA_STOREES23_S25_S25_EEEvvEEEEvNT_6ParamsE,@function
        .size           _ZN7cutlass13device_kernelINS_4gemm6kernel13GemmUniversalIN4cute5tupleIJiiiiEEENS1_10collective13CollectiveMmaINS1_35MainloopSm100TmaUmmaWarpSpecializedILi14ELi2ELi2ENS5_IJNS4_1CILi1EEESB_SB_EEEEENS5_IJNSA_ILi128EEENSA_ILi256EEENSA_ILi32EEEEEENS_12float_e5m2_tENS5_IJlSB_lEEESI_SJ_NS4_8TiledMMAINS4_8MMA_AtomIJNS4_10MMA_TraitsINS4_19SM100_MMA_F8F6F4_SSEJSI_SI_fSE_SF_NS4_17integral_constantINS4_4UMMA5MajorELSQ_0EEESR_NSO_INSP_7ScaleInELSS_0EEEST_EEEEEENS4_6LayoutISC_NS5_IJNSA_ILi0EEESX_SX_EEEEENS5_IJNS4_10UnderscoreES10_S10_EEEEENS4_13SM90_TMA_LOADENS4_14ComposedLayoutINS4_7SwizzleILi1ELi4ELi3EEENS4_18smem_ptr_flag_bitsILi8EEENSW_INS5_IJNSA_ILi8EEESG_EEENS5_IJSG_SB_EEEEEEEvNS4_8identityES13_S1D_vS1E_EENS_8epilogue10collective18CollectiveEpilogueINS1G_23Sm100TmaWarpSpecializedILi4ELi2ELi64ELb0ELb0EEEJSH_NS5_IJNSW_ISE_SB_EENSW_INSA_ILi64EEESB_EEEEESI_SJ_SI_SJ_NS1G_6fusion15FusionCallbacksIS1K_NS1P_17LinearCombinationISI_fSI_fLNS_15FloatRoundStyleE2EEESH_S1O_JEEENS4_5SM1004TMEM4LOAD26SM100_TMEM_LOAD_32dp32b64xES13_NS14_INS15_ILi2ELi4ELi3EEES18_NSW_INS5_IJS19_S1M_EEENS5_IJS1M_SB_EEEEEEENS4_39AutoVectorizingCopyWithAssumedAlignmentILi128EEENS4_14SM90_TMA_STOREES23_S25_S25_EEEvvEEEEvNT_6ParamsE,(.L_x_198 - _ZN7cutlass13device_kernelINS_4gemm6kernel13GemmUniversalIN4cute5tupleIJiiiiEEENS1_10collective13CollectiveMmaINS1_35MainloopSm100TmaUmmaWarpSpecializedILi14ELi2ELi2ENS5_IJNS4_1CILi1EEESB_SB_EEEEENS5_IJNSA_ILi128EEENSA_ILi256EEENSA_ILi32EEEEEENS_12float_e5m2_tENS5_IJlSB_lEEESI_SJ_NS4_8TiledMMAINS4_8MMA_AtomIJNS4_10MMA_TraitsINS4_19SM100_MMA_F8F6F4_SSEJSI_SI_fSE_SF_NS4_17integral_constantINS4_4UMMA5MajorELSQ_0EEESR_NSO_INSP_7ScaleInELSS_0EEEST_EEEEEENS4_6LayoutISC_NS5_IJNSA_ILi0EEESX_SX_EEEEENS5_IJNS4_10UnderscoreES10_S10_EEEEENS4_13SM90_TMA_LOADENS4_14ComposedLayoutINS4_7SwizzleILi1ELi4ELi3EEENS4_18smem_ptr_flag_bitsILi8EEENSW_INS5_IJNSA_ILi8EEESG_EEENS5_IJSG_SB_EEEEEEEvNS4_8identityES13_S1D_vS1E_EENS_8epilogue10collective18CollectiveEpilogueINS1G_23Sm100TmaWarpSpecializedILi4ELi2ELi64ELb0ELb0EEEJSH_NS5_IJNSW_ISE_SB_EENSW_INSA_ILi64EEESB_EEEEESI_SJ_SI_SJ_NS1G_6fusion15FusionCallbacksIS1K_NS1P_17LinearCombinationISI_fSI_fLNS_15FloatRoundStyleE2EEESH_S1O_JEEENS4_5SM1004TMEM4LOAD26SM100_TMEM_LOAD_32dp32b64xES13_NS14_INS15_ILi2ELi4ELi3EEES18_NSW_INS5_IJS19_S1M_EEENS5_IJS1M_SB_EEEEEEENS4_39AutoVectorizingCopyWithAssumedAlignmentILi128EEENS4_14SM90_TMA_STOREES23_S25_S25_EEEvvEEEEvNT_6ParamsE)
        .other          _ZN7cutlass13device_kernelINS_4gemm6kernel13GemmUniversalIN4cute5tupleIJiiiiEEENS1_10collective13CollectiveMmaINS1_35MainloopSm100TmaUmmaWarpSpecializedILi14ELi2ELi2ENS5_IJNS4_1CILi1EEESB_SB_EEEEENS5_IJNSA_ILi128EEENSA_ILi256EEENSA_ILi32EEEEEENS_12float_e5m2_tENS5_IJlSB_lEEESI_SJ_NS4_8TiledMMAINS4_8MMA_AtomIJNS4_10MMA_TraitsINS4_19SM100_MMA_F8F6F4_SSEJSI_SI_fSE_SF_NS4_17integral_constantINS4_4UMMA5MajorELSQ_0EEESR_NSO_INSP_7ScaleInELSS_0EEEST_EEEEEENS4_6LayoutISC_NS5_IJNSA_ILi0EEESX_SX_EEEEENS5_IJNS4_10UnderscoreES10_S10_EEEEENS4_13SM90_TMA_LOADENS4_14ComposedLayoutINS4_7SwizzleILi1ELi4ELi3EEENS4_18smem_ptr_flag_bitsILi8EEENSW_INS5_IJNSA_ILi8EEESG_EEENS5_IJSG_SB_EEEEEEEvNS4_8identityES13_S1D_vS1E_EENS_8epilogue10collective18CollectiveEpilogueINS1G_23Sm100TmaWarpSpecializedILi4ELi2ELi64ELb0ELb0EEEJSH_NS5_IJNSW_ISE_SB_EENSW_INSA_ILi64EEESB_EEEEESI_SJ_SI_SJ_NS1G_6fusion15FusionCallbacksIS1K_NS1P_17LinearCombinationISI_fSI_fLNS_15FloatRoundStyleE2EEESH_S1O_JEEENS4_5SM1004TMEM4LOAD26SM100_TMEM_LOAD_32dp32b64xES13_NS14_INS15_ILi2ELi4ELi3EEES18_NSW_INS5_IJS19_S1M_EEENS5_IJS1M_SB_EEEEEEENS4_39AutoVectorizingCopyWithAssumedAlignmentILi128EEENS4_14SM90_TMA_STOREES23_S25_S25_EEEvvEEEEvNT_6ParamsE,@"STO_CUDA_ENTRY STV_DEFAULT"
_ZN7cutlass13device_kernelINS_4gemm6kernel13GemmUniversalIN4cute5tupleIJiiiiEEENS1_10collective13CollectiveMmaINS1_35MainloopSm100TmaUmmaWarpSpecializedILi14ELi2ELi2ENS5_IJNS4_1CILi1EEESB_SB_EEEEENS5_IJNSA_ILi128EEENSA_ILi256EEENSA_ILi32EEEEEENS_12float_e5m2_tENS5_IJlSB_lEEESI_SJ_NS4_8TiledMMAINS4_8MMA_AtomIJNS4_10MMA_TraitsINS4_19SM100_MMA_F8F6F4_SSEJSI_SI_fSE_SF_NS4_17integral_constantINS4_4UMMA5MajorELSQ_0EEESR_NSO_INSP_7ScaleInELSS_0EEEST_EEEEEENS4_6LayoutISC_NS5_IJNSA_ILi0EEESX_SX_EEEEENS5_IJNS4_10UnderscoreES10_S10_EEEEENS4_13SM90_TMA_LOADENS4_14ComposedLayoutINS4_7SwizzleILi1ELi4ELi3EEENS4_18smem_ptr_flag_bitsILi8EEENSW_INS5_IJNSA_ILi8EEESG_EEENS5_IJSG_SB_EEEEEEEvNS4_8identityES13_S1D_vS1E_EENS_8epilogue10collective18CollectiveEpilogueINS1G_23Sm100TmaWarpSpecializedILi4ELi2ELi64ELb0ELb0EEEJSH_NS5_IJNSW_ISE_SB_EENSW_INSA_ILi64EEESB_EEEEESI_SJ_SI_SJ_NS1G_6fusion15FusionCallbacksIS1K_NS1P_17LinearCombinationISI_fSI_fLNS_15FloatRoundStyleE2EEESH_S1O_JEEENS4_5SM1004TMEM4LOAD26SM100_TMEM_LOAD_32dp32b64xES13_NS14_INS15_ILi2ELi4ELi3EEES18_NSW_INS5_IJS19_S1M_EEENS5_IJS1M_SB_EEEEEEENS4_39AutoVectorizingCopyWithAssumedAlignmentILi128EEENS4_14SM90_TMA_STOREES23_S25_S25_EEEvvEEEEvNT_6ParamsE:
[----:B------:R-:W1:Y:S01]  /*0000*/  LDC R1, c[0x0][0x37c] ;  /* 0x0000df00ff017b82 */ /* 0x000e620000000800 */
[----:B------:R-:W2:Y:S01]  /*0010*/  S2R R185, SR_TID.X ;  /* 0x0000000000b97919 */ /* 0x000ea20000002100 */
[----:B------:R-:W3:Y:S01]  /*0020*/  LDCU.64 UR4, c[0x0][0x890] ;  /* 0x00011200ff0477ac */ /* 0x000ee20008000a00 */
[----:B------:R-:W-:Y:S02]  /*0030*/  PRMT R171, RZ, 0x7610, R171 ;  /* 0x00007610ffab7816 */ /* 0x000fe400000000ab */
[----:B------:R-:W-:Y:S01]  /*0040*/  ELECT P5, URZ, PT ;  /* 0x0000000000ff782f */ /* 0x000fe200038a0000 */
[----:B------:R-:W4:Y:S01]  /*0050*/  LDCU.64 UR46, c[0x0][0x358] ;  /* 0x00006b00ff2e77ac */ /* 0x000f220008000a00 */
[----:B---3--:R-:W-:-:S04]  /*0060*/  UISETP.NE.U32.AND UP0, UPT, UR4, URZ, UPT ;  /* 0x000000ff0400728c */ /* 0x008fc8000bf05070 */
[----:B------:R-:W-:Y:S01]  /*0070*/  UISETP.NE.AND.EX UP0, UPT, UR5, URZ, UPT, UP0 ;  /* 0x000000ff0500728c */ /* 0x000fe2000bf05300 */
[----:B--2---:R-:W-:-:S05]  /*0080*/  SHF.R.U32.HI R173, RZ, 0x5, R185 ;  /* 0x00000005ffad7819 */ /* 0x004fca00000116b9 */
[----:B------:R-:W2:Y:S02]  /*0090*/  SHFL.IDX PT, R0, R173, RZ, 0x1f ;  /* 0x00001fffad007589 */ /* 0x000ea400000e0000 */
[----:B--2---:R-:W-:Y:S01]  /*00a0*/  R2UR UR8, R0 ;  /* 0x00000000000872ca */ /* 0x004fe200000e0000 */
[----:B-1--4-:R-:W-:-:S14]  /*00b0*/  BRA.U UP0, `(.L_x_0) ;  /* 0x00000001002c7547 */ /* 0x012fdc000b800000 */
[----:B------:R-:W1:Y:S02]  /*00c0*/  LDCU.64 UR6, c[0x0][0x888] ;  /* 0x00011100ff0677ac */ /* 0x000e640008000a00 */
[----:B-1----:R-:W-:-:S04]  /*00d0*/  UISETP.NE.U32.AND UP0, UPT, UR6, URZ, UPT ;  /* 0x000000ff0600728c */ /* 0x002fc8000bf05070 */
[----:B------:R-:W-:-:S09]  /*00e0*/  UISETP.NE.AND.EX UP0, UPT, UR7, URZ, UPT, UP0 ;  /* 0x000000ff0700728c */ /* 0x000fd2000bf05300 */
[----:B------:R-:W-:Y:S05]  /*00f0*/  BRA.U !UP0, `(.L_x_1) ;  /* 0x0000000108107547 */ /* 0x000fea000b800000 */
[----:B------:R-:W1:Y:S02]  /*0100*/  LDC.64 R2, c[0x0][0x888] ;  /* 0x00022200ff027b82 */ /* 0x000e640000000a00 */
[----:B-1----:R1:W5:Y:S01]  /*0110*/  LDG.E R81, desc[UR46][R2.64] ;  /* 0x0000002e02517981 */ /* 0x002362000c1e1900 */
[----:B------:R-:W-:Y:S01]  /*0120*/  HFMA2 R171, -RZ, RZ, 0, 5.9604644775390625e-08 ;  /* 0x00000001ffab7431 */ /* 0x000fe200000001ff */
[----:B------:R-:W-:Y:S05]  /*0130*/  BRA `(.L_x_0) ;  /* 0x00000000000c7947 */ /* 0x000fea0003800000 */
.L_x_1:
[----:B------:R-:W1:Y:S01]  /*0140*/  LDCU UR6, c[0x0][0x880] ;  /* 0x00011000ff0677ac */ /* 0x000e620008000800 */
[----:B------:R-:W-:Y:S01]  /*0150*/  HFMA2 R171, -RZ, RZ, 0, 5.9604644775390625e-08 ;  /* 0x00000001ffab7431 */ /* 0x000fe200000001ff */
[----:B-1----:R-:W-:-:S07]  /*0160*/  MOV R81, UR6 ;  /* 0x0000000600517c02 */ /* 0x002fce0008000f00 */
.L_x_0:
[----:B------:R-:W2:Y:S02]  /*0170*/  LDCU.64 UR6, c[0x0][0x8b0] ;  /* 0x00011600ff0677ac */ /* 0x000ea40008000a00 */
[----:B--2---:R-:W-:-:S04]  /*0180*/  UISETP.NE.U32.AND UP0, UPT, UR6, URZ, UPT ;  /* 0x000000ff0600728c */ /* 0x004fc8000bf05070 */
[----:B------:R-:W-:-:S09]  /*0190*/  UISETP.NE.AND.EX UP0, UPT, UR7, URZ, UPT, UP0 ;  /* 0x000000ff0700728c */ /* 0x000fd2000bf05300 */
[----:B------:R-:W-:Y:S05]  /*01a0*/  BRA.U UP0, `(.L_x_2) ;  /* 0x0000000100247547 */ /* 0x000fea000b800000 */
[----:B------:R-:W2:Y:S02]  /*01b0*/  LDCU.64 UR6, c[0x0][0x8a8] ;  /* 0x00011500ff0677ac */ /* 0x000ea40008000a00 */
[----:B--2---:R-:W-:-:S04]  /*01c0*/  UISETP.NE.U32.AND UP0, UPT, UR6, URZ, UPT ;  /* 0x000000ff0600728c */ /* 0x004fc8000bf05070 */
[----:B------:R-:W-:-:S09]  /*01d0*/  UISETP.NE.AND.EX UP0, UPT, UR7, URZ, UPT, UP0 ;  /* 0x000000ff0700728c */ /* 0x000fd2000bf05300 */
[----:B------:R-:W-:Y:S05]  /*01e0*/  BRA.U !UP0, `(.L_x_3) ;  /* 0x00000001080c7547 */ /* 0x000fea000b800000 */
[----:B------:R-:W2:Y:S02]  /*01f0*/  LDC.64 R78, c[0x0][0x8a8] ;  /* 0x00022a00ff4e7b82 */ /* 0x000ea40000000a00 */
[----:B--2---:R2:W5:Y:S01]  /*0200*/  LDG.E R78, desc[UR46][R78.64] ;  /* 0x0000002e4e4e7981 */ /* 0x004562000c1e1900 */
[----:B------:R-:W-:Y:S05]  /*0210*/  BRA `(.L_x_2) ;  /* 0x0000000000087947 */ /* 0x000fea0003800000 */
.L_x_3:
[----:B------:R-:W2:Y:S02]  /*0220*/  LDCU UR6, c[0x0][0x8a0] ;  /* 0x00011400ff0677ac */ /* 0x000ea40008000800 */
[----:B--2---:R-:W-:Y:S02]  /*0230*/  MOV R78, UR6 ;  /* 0x00000006004e7c02 */ /* 0x004fe40008000f00 */
.L_x_2:
[----:B------:R-:W-:Y:S01]  /*0240*/  IMAD.U32 R0, RZ, RZ, UR8 ;  /* 0x00000008ff007e24 */ /* 0x000fe2000f8e00ff */
[----:B------:R-:W-:Y:S04]  /*0250*/  BSSY.RECONVERGENT B0, `(.L_x_4) ;  /* 0x000000c000007945 */ /* 0x000fe80003800200 */
[C---:B------:R-:W-:Y:S02]  /*0260*/  ISETP.NE.OR P1, PT, R0.reuse, 0x1, !P5 ;  /* 0x000000010000780c */ /* 0x040fe40006f25670 */
[----:B------:R-:W-:-:S11]  /*0270*/  ISETP.NE.OR P0, PT, R0, 0x3, !P5 ;  /* 0x000000030000780c */ /* 0x000fd60006f05670 */
[----:B------:R-:W-:Y:S05]  /*0280*/  @P1 BRA `(.L_x_5) ;  /* 0x0000000000201947 */ /* 0x000fea0003800000 */
[----:B------:R-:W3:Y:S02]  /*0290*/  LDCU.64 UR6, c[0x0][0x348] ;  /* 0x00006900ff0677ac */ /* 0x000ee40008000a00 */
[----:B---3--:R-:W-:Y:S02]  /*02a0*/  UIADD3 UR10, UP1, UPT, UR6, 0x80, URZ ;  /* 0x00000080060a7890 */ /* 0x008fe4000ff3e0ff */
[----:B------:R-:W-:Y:S02]  /*02b0*/  UIADD3 UR6, UP0, UPT, UR6, 0x180, URZ ;  /* 0x0000018006067890 */ /* 0x000fe4000ff1e0ff */
[----:B------:R-:W-:Y:S02]  /*02c0*/  UIADD3.X UR11, UPT, UPT, URZ, UR7, URZ, UP1, !UPT ;  /* 0x00000007ff0b7290 */ /* 0x000fe40008ffe4ff */
[----:B------:R-:W-:-:S07]  /*02d0*/  UIADD3.X UR7, UPT, UPT, URZ, UR7, URZ, UP0, !UPT ;  /* 0x00000007ff077290 */ /* 0x000fce00087fe4ff */
[----:B------:R3:W-:Y:S02]  /*02e0*/  UTMACCTL.PF [UR10] ;  /* 0x000000000a0079b9 */ /* 0x0007e40008040000 */
[----:B------:R3:W-:Y:S02]  /*02f0*/  UTMACCTL.PF [UR6] ;  /* 0x00000000060079b9 */ /* 0x0007e40008040000 */
[----:B---3--:R-:W-:Y:S01]  /*0300*/  NOP ;  /* 0x0000000000007918 */ /* 0x008fe20000000000 */
.L_x_5:
[----:B------:R-:W-:Y:S05]  /*0310*/  BSYNC.RECONVERGENT B0 ;  /* 0x0000000000007941 */ /* 0x000fea0003800200 */
.L_x_4:
[----:B------:R-:W-:Y:S04]  /*0320*/  BSSY.RECONVERGENT B0, `(.L_x_6) ;  /* 0x000000a000007945 */ /* 0x000fe80003800200 */
        /* <DEDUP_REMOVED lines=9> */
.L_x_7:
[----:B------:R-:W-:Y:S05]  /*03c0*/  BSYNC.RECONVERGENT B0 ;  /* 0x0000000000007941 */ /* 0x000fea0003800200 */
.L_x_6:
[----:B------:R-:W3:Y:S01]  /*03d0*/  LDCU.64 UR6, c[0x0][0x888] ;  /* 0x00011100ff0677ac */ /* 0x000ee20008000a00 */
[----:B------:R-:W-:Y:S02]  /*03e0*/  UISETP.EQ.U32.AND UP1, UPT, UR4, URZ, UPT ;  /* 0x000000ff0400728c */ /* 0x000fe4000bf22070 */
[----:B------:R-:W-:Y:S02]  /*03f0*/  UPLOP3.LUT UP2, UPT, UPT, UPT, UPT, 0x80, 0x8 ;  /* 0x000000000008789c */ /* 0x000fe40003f4f070 */
[----:B---3--:R-:W-:-:S04]  /*0400*/  UISETP.NE.U32.AND UP0, UPT, UR6, URZ, UPT ;  /* 0x000000ff0600728c */ /* 0x008fc8000bf05070 */
[----:B------:R-:W-:-:S04]  /*0410*/  UISETP.NE.AND.EX UP0, UPT, UR7, URZ, UPT, UP0 ;  /* 0x000000ff0700728c */ /* 0x000fc8000bf05300 */
[----:B------:R-:W-:-:S04]  /*0420*/  UISETP.EQ.OR.EX UP3, UPT, UR5, URZ, !UP0, UP1 ;  /* 0x000000ff0500728c */ /* 0x000fc8000c762710 */
[----:B------:R-:W-:-:S05]  /*0430*/  UP2UR UR50, UPR, URZ, 0x8 ;  /* 0x00000008ff327883 */ /* 0x000fca0008000000 */
[----:B------:R-:W-:Y:S07]  /*0440*/  BRA.U !UP3, `(.L_x_8) ;  /* 0x000000010b207547 */ /* 0x000fee000b800000 */
[----:B------:R-:W-:Y:S01]  /*0450*/  UISETP.NE.U32.AND UP2, UPT, UR4, URZ, UPT ;  /* 0x000000ff0400728c */ /* 0x000fe2000bf45070 */
[----:B-----5:R-:W-:Y:S01]  /*0460*/  FSETP.NEU.AND P0, PT, R81, RZ, PT ;  /* 0x000000ff5100720b */ /* 0x020fe20003f0d000 */
[----:B------:R-:W-:Y:S02]  /*0470*/  USEL UR4, URZ, 0xffffffff, UP0 ;  /* 0xffffffffff047887 */ /* 0x000fe40008000000 */
[----:B------:R-:W-:-:S10]  /*0480*/  UISETP.NE.AND.EX UP2, UPT, UR5, URZ, UPT, UP2 ;  /* 0x000000ff0500728c */ /* 0x000fd4000bf45320 */
[----:B------:R-:W-:Y:S01]  /*0490*/  VOTEU.ANY UP1, P0 ;  /* 0x0000000000ff7886 */ /* 0x000fe20000020100 */
[----:B------:R-:W-:-:S04]  /*04a0*/  @!UP2 USEL UR4, URZ, 0xffffffff, UP1 ;  /* 0xffffffffff04a887 */ /* 0x000fc80008800000 */
[----:B------:R-:W-:-:S04]  /*04b0*/  ULOP3.LUT UR4, UR4, 0x1, URZ, 0xc0, !UPT ;  /* 0x0000000104047892 */ /* 0x000fc8000f8ec0ff */
[----:B------:R-:W-:-:S11]  /*04c0*/  UISETP.NE.U32.AND UP2, UPT, UR4, 0x1, UPT ;  /* 0x000000010400788c */ /* 0x000fd6000bf45070 */
.L_x_8:
[----:B-1----:R-:W1:Y:S01]  /*04d0*/  SHFL.IDX PT, R2, R173, RZ, 0x1f ;  /* 0x00001fffad027589 */ /* 0x002e6200000e0000 */
[----:B------:R-:W-:-:S04]  /*04e0*/  UISETP.NE.AND UP1, UPT, UR8, 0x2, UPT ;  /* 0x000000020800788c */ /* 0x000fc8000bf25270 */
[----:B------:R-:W-:Y:S01]  /*04f0*/  USEL UR6, URZ, 0x1, UP1 ;  /* 0x00000001ff067887 */ /* 0x000fe20008800000 */
[----:B-1----:R-:W-:-:S13]  /*0500*/  ISETP.NE.AND P0, PT, R2, RZ, PT ;  /* 0x000000ff0200720c */ /* 0x002fda0003f05270 */
[----:B------:R-:W-:Y:S05]  /*0510*/  @P0 BRA `(.L_x_9) ;  /* 0x0000000000a40947 */ /* 0x000fea0003800000 */
[----:B------:R-:W-:Y:S01]  /*0520*/  ELECT P0, URZ, PT ;  /* 0x0000000000ff782f */ /* 0x000fe20003800000 */
[----:B------:R-:W-:-:S12]  /*0530*/  BSSY.RECONVERGENT B0, `(.L_x_9) ;  /* 0x0000027000007945 */ /* 0x000fd80003800200 */
[----:B------:R-:W-:Y:S05]  /*0540*/  @!P0 BRA `(.L_x_10) ;  /* 0x0000000000948947 */ /* 0x000fea0003800000 */
[----:B------:R-:W1:Y:S01]  /*0550*/  S2UR UR5, SR_CgaCtaId ;  /* 0x00000000000579c3 */ /* 0x000e620000008800 */
[----:B------:R-:W-:Y:S01]  /*0560*/  UMOV UR7, 0x400 ;  /* 0x0000040000077882 */ /* 0x000fe20000000000 */
[----:B------:R-:W-:Y:S02]  /*0570*/  UMOV UR4, 0x1 ;  /* 0x0000000100047882 */ /* 0x000fe40000000000 */
[----:B------:R-:W-:-:S04]  /*0580*/  UIADD3 UR10, UPT, UPT, -UR4, 0x100000, URZ ;  /* 0x00100000040a7890 */ /* 0x000fc8000fffe1ff */
[----:B------:R-:W-:Y:S02]  /*0590*/  USHF.L.U32 UR11, UR10, 0xb, URZ ;  /* 0x0000000b0a0b7899 */ /* 0x000fe400080006ff */
[----:B------:R-:W-:Y:S02]  /*05a0*/  USHF.L.U32 UR10, UR10, 0x1, URZ ;  /* 0x000000010a0a7899 */ /* 0x000fe400080006ff */
[----:B-1----:R-:W-:Y:S01]  /*05b0*/  ULEA UR5, UR5, UR7, 0x18 ;  /* 0x0000000705057291 */ /* 0x002fe2000f8ec0ff */
[----:B------:R-:W1:Y:S11]  /*05c0*/  FENCE.VIEW.ASYNC.S ;  /* 0x00000000000073c6 */ /* 0x000e760000000000 */
[----:B-1----:R1:W3:Y:S01]  /*05d0*/  SYNCS.EXCH.64 URZ, [UR5], UR10 ;  /* 0x0000000a05ff75b2 */ /* 0x0022e20008000100 */
[----:B------:R1:W4:Y:S01]  /*05e0*/  SYNCS.EXCH.64 URZ, [UR5+0x70], UR10 ;  /* 0x0000700a05ff75b2 */ /* 0x0003220008000100 */
[----:B------:R1:W1:Y:S01]  /*05f0*/  SYNCS.EXCH.64 URZ, [UR5+0x8], UR10 ;  /* 0x0000080a05ff75b2 */ /* 0x0002620008000100 */
        /* <DEDUP_REMOVED lines=25> */
[----:B---34-:R-:W-:Y:S01]  /*0790*/  NOP ;  /* 0x0000000000007918 */ /* 0x018fe20000000000 */
.L_x_10:
[----:B-1----:R-:W-:Y:S05]  /*07a0*/  BSYNC.RECONVERGENT B0 ;  /* 0x0000000000007941 */ /* 0x002fea0003800200 */
.L_x_9:
[----:B------:R-:W1:Y:S01]  /*07b0*/  SHFL.IDX PT, R2, R173, RZ, 0x1f ;  /* 0x00001fffad027589 */ /* 0x000e6200000e0000 */
[----:B------:R-:W-:Y:S01]  /*07c0*/  NOP ;  /* 0x0000000000007918 */ /* 0x000fe20000000000 */
[----:B-1----:R-:W-:-:S13]  /*07d0*/  ISETP.NE.AND P0, PT, R2, 0x1, PT ;  /* 0x000000010200780c */ /* 0x002fda0003f05270 */
[----:B------:R-:W-:Y:S05]  /*07e0*/  @P0 BRA `(.L_x_11) ;  /* 0x0000000000580947 */ /* 0x000fea0003800000 */
[----:B------:R-:W1:Y:S01]  /*07f0*/  S2UR UR7, SR_CgaCtaId ;  /* 0x00000000000779c3 */ /* 0x000e620000008800 */
[----:B------:R-:W-:Y:S01]  /*0800*/  UMOV UR9, 0x400 ;  /* 0x0000040000097882 */ /* 0x000fe20000000000 */
[----:B------:R-:W-:Y:S01]  /*0810*/  UMOV UR5, 0x20 ;  /* 0x0000002000057882 */ /* 0x000fe20000000000 */
[----:B------:R-:W-:Y:S01]  /*0820*/  UMOV UR4, 0x80 ;  /* 0x0000008000047882 */ /* 0x000fe20000000000 */
[----:B------:R-:W-:-:S04]  /*0830*/  UIADD3 UR10, UPT, UPT, -UR5, 0x100000, URZ ;  /* 0x00100000050a7890 */ /* 0x000fc8000fffe1ff */
[----:B------:R-:W-:Y:S02]  /*0840*/  USHF.L.U32 UR11, UR10, 0xb, URZ ;  /* 0x0000000b0a0b7899 */ /* 0x000fe400080006ff */
[----:B------:R-:W-:Y:S02]  /*0850*/  USHF.L.U32 UR10, UR10, 0x1, URZ ;  /* 0x000000010a0a7899 */ /* 0x000fe400080006ff */
[----:B------:R-:W-:-:S04]  /*0860*/  UIADD3 UR4, UPT, UPT, -UR4, 0x100000, URZ ;  /* 0x0010000004047890 */ /* 0x000fc8000fffe1ff */
[----:B------:R-:W-:Y:S02]  /*0870*/  USHF.L.U32 UR5, UR4, 0xb, URZ ;  /* 0x0000000b04057899 */ /* 0x000fe400080006ff */
[----:B------:R-:W-:Y:S01]  /*0880*/  USHF.L.U32 UR4, UR4, 0x1, URZ ;  /* 0x0000000104047899 */ /* 0x000fe200080006ff */
[----:B------:R-:W-:Y:S01]  /*0890*/  ELECT P0, URZ, PT ;  /* 0x0000000000ff782f */ /* 0x000fe20003800000 */
[----:B-1----:R-:W-:Y:S01]  /*08a0*/  ULEA UR7, UR7, UR9, 0x18 ;  /* 0x0000000907077291 */ /* 0x002fe2000f8ec0ff */
[----:B------:R-:W1:Y:S11]  /*08b0*/  FENCE.VIEW.ASYNC.S ;  /* 0x00000000000073c6 */ /* 0x000e760000000000 */
[----:B-1----:R1:W3:Y:S01]  /*08c0*/  SYNCS.EXCH.64 URZ, [UR7+0xe0], UR10 ;  /* 0x0000e00a07ff75b2 */ /* 0x0022e20008000100 */
[----:B------:R1:W4:Y:S01]  /*08d0*/  SYNCS.EXCH.64 URZ, [UR7+0x100], UR4 ;  /* 0x0001000407ff75b2 */ /* 0x0003220008000100 */
[----:B------:R1:W1:Y:S01]  /*08e0*/  SYNCS.EXCH.64 URZ, [UR7+0xe8], UR10 ;  /* 0x0000e80a07ff75b2 */ /* 0x0002620008000100 */
[----:B------:R1:W1:Y:S01]  /*08f0*/  SYNCS.EXCH.64 URZ, [UR7+0x108], UR4 ;  /* 0x0001080407ff75b2 */ /* 0x0002620008000100 */
[----:B------:R1:W1:Y:S01]  /*0900*/  SYNCS.EXCH.64 URZ, [UR7+0xf0], UR10 ;  /* 0x0000f00a07ff75b2 */ /* 0x0002620008000100 */
[----:B------:R1:W1:Y:S01]  /*0910*/  SYNCS.EXCH.64 URZ, [UR7+0x110], UR4 ;  /* 0x0001100407ff75b2 */ /* 0x0002620008000100 */
[----:B------:R1:W1:Y:S01]  /*0920*/  SYNCS.EXCH.64 URZ, [UR7+0xf8], UR10 ;  /* 0x0000f80a07ff75b2 */ /* 0x0002620008000100 */
[----:B------:R1:W1:Y:S01]  /*0930*/  SYNCS.EXCH.64 URZ, [UR7+0x118], UR4 ;  /* 0x0001180407ff75b2 */ /* 0x0002620008000100 */
[----:B------:R-:W-:Y:S01]  /*0940*/  NOP ;  /* 0x0000000000007918 */ /* 0x000fe20000000000 */
.L_x_11:
[----:B------:R-:W2:Y:S01]  /*0950*/  SHFL.IDX PT, R2, R173, RZ, 0x1f ;  /* 0x00001fffad027589 */ /* 0x000ea200000e0000 */
[----:B------:R-:W-:Y:S01]  /*0960*/  NOP ;  /* 0x0000000000007918 */ /* 0x000fe20000000000 */
[----:B--2---:R-:W-:-:S13]  /*0970*/  ISETP.NE.AND P0, PT, R2, 0x3, PT ;  /* 0x000000030200780c */ /* 0x004fda0003f05270 */
[----:B------:R-:W-:Y:S05]  /*0980*/  @P0 BRA `(.L_x_12) ;  /* 0x0000000000300947 */ /* 0x000fea0003800000 */
[----:B-1----:R-:W1:Y:S01]  /*0990*/  S2UR UR5, SR_CgaCtaId ;  /* 0x00000000000579c3 */ /* 0x002e620000008800 */
[----:B------:R-:W-:Y:S01]  /*09a0*/  UMOV UR7, 0x400 ;  /* 0x0000040000077882 */ /* 0x000fe20000000000 */
[----:B------:R-:W-:Y:S01]  /*09b0*/  UMOV UR4, 0x20 ;  /* 0x0000002000047882 */ /* 0x000fe20000000000 */
[----:B------:R-:W-:Y:S01]  /*09c0*/  ELECT P0, URZ, PT ;  /* 0x0000000000ff782f */ /* 0x000fe20003800000 */
[----:B------:R-:W-:-:S04]  /*09d0*/  UIADD3 UR10, UPT, UPT, -UR4, 0x100000, URZ ;  /* 0x00100000040a7890 */ /* 0x000fc8000fffe1ff */
[----:B------:R-:W-:Y:S02]  /*09e0*/  USHF.L.U32 UR11, UR10, 0xb, URZ ;  /* 0x0000000b0a0b7899 */ /* 0x000fe400080006ff */
[----:B------:R-:W-:Y:S02]  /*09f0*/  USHF.L.U32 UR10, UR10, 0x1, URZ ;  /* 0x000000010a0a7899 */ /* 0x000fe400080006ff */
[----:B-1----:R-:W-:Y:S01]  /*0a00*/  ULEA UR5, UR5, UR7, 0x18 ;  /* 0x0000000705057291 */ /* 0x002fe2000f8ec0ff */
[----:B------:R-:W1:Y:S11]  /*0a10*/  FENCE.VIEW.ASYNC.S ;  /* 0x00000000000073c6 */ /* 0x000e760000000000 */
[----:B-1----:R2:W1:Y:S01]  /*0a20*/  SYNCS.EXCH.64 URZ, [UR5+0x120], UR10 ;  /* 0x0001200a05ff75b2 */ /* 0x0024620008000100 */
[----:B------:R2:W1:Y:S02]  /*0a30*/  SYNCS.EXCH.64 URZ, [UR5+0x128], UR10 ;  /* 0x0001280a05ff75b2 */ /* 0x0004640008000100 */
[----:B--2---:R-:W-:Y:S01]  /*0a40*/  NOP ;  /* 0x0000000000007918 */ /* 0x004fe20000000000 */
.L_x_12:
[----:B------:R-:W2:Y:S01]  /*0a50*/  SHFL.IDX PT, R2, R173, RZ, 0x1f ;  /* 0x00001fffad027589 */ /* 0x000ea200000e0000 */
[----:B------:R-:W-:Y:S01]  /*0a60*/  NOP ;  /* 0x0000000000007918 */ /* 0x000fe20000000000 */
[----:B--2---:R-:W-:-:S13]  /*0a70*/  ISETP.NE.AND P0, PT, R2, 0x4, PT ;  /* 0x000000040200780c */ /* 0x004fda0003f05270 */
[----:B------:R-:W-:Y:S05]  /*0a80*/  @P0 BRA `(.L_x_13) ;  /* 0x00000000004c0947 */ /* 0x000fea0003800000 */
[----:B-1----:R-:W1:Y:S01]  /*0a90*/  S2UR UR5, SR_CgaCtaId ;  /* 0x00000000000579c3 */ /* 0x002e620000008800 */
[----:B------:R-:W-:Y:S01]  /*0aa0*/  UMOV UR9, 0x100 ;  /* 0x0000010000097882 */ /* 0x000fe20000000000 */
[----:B------:R-:W-:Y:S01]  /*0ab0*/  UMOV UR7, 0x400 ;  /* 0x0000040000077882 */ /* 0x000fe20000000000 */
[----:B------:R-:W-:Y:S01]  /*0ac0*/  USEL UR9, UR9, 0xe0, UP2 ;  /* 0x000000e009097887 */ /* 0x000fe20009000000 */
[----:B------:R-:W-:Y:S01]  /*0ad0*/  UMOV UR4, 0x1 ;  /* 0x0000000100047882 */ /* 0x000fe20000000000 */
[----:B------:R-:W-:Y:S01]  /*0ae0*/  ELECT P0, URZ, PT ;  /* 0x0000000000ff782f */ /* 0x000fe20003800000 */
[----:B------:R-:W-:-:S04]  /*0af0*/  UIADD3 UR10, UPT, UPT, -UR4, 0x100000, URZ ;  /* 0x00100000040a7890 */ /* 0x000fc8000fffe1ff */
[----:B------:R-:W-:Y:S02]  /*0b00*/  USHF.L.U32 UR11, UR10, 0xb, URZ ;  /* 0x0000000b0a0b7899 */ /* 0x000fe400080006ff */
[----:B------:R-:W-:Y:S02]  /*0b10*/  USHF.L.U32 UR10, UR10, 0x1, URZ ;  /* 0x000000010a0a7899 */ /* 0x000fe400080006ff */
[----:B------:R-:W-:-:S04]  /*0b20*/  UIADD3 UR12, UPT, UPT, -UR9, 0x100000, URZ ;  /* 0x00100000090c7890 */ /* 0x000fc8000fffe1ff */
[----:B------:R-:W-:Y:S02]  /*0b30*/  USHF.L.U32 UR13, UR12, 0xb, URZ ;  /* 0x0000000b0c0d7899 */ /* 0x000fe400080006ff */
[----:B------:R-:W-:Y:S02]  /*0b40*/  USHF.L.U32 UR12, UR12, 0x1, URZ ;  /* 0x000000010c0c7899 */ /* 0x000fe400080006ff */
[----:B-1----:R-:W-:Y:S01]  /*0b50*/  ULEA UR5, UR5, UR7, 0x18 ;  /* 0x0000000705057291 */ /* 0x002fe2000f8ec0ff */
[----:B------:R-:W1:Y:S11]  /*0b60*/  FENCE.VIEW.ASYNC.S ;  /* 0x00000000000073c6 */ /* 0x000e760000000000 */
[----:B-1----:R2:W1:Y:S01]  /*0b70*/  SYNCS.EXCH.64 URZ, [UR5+0x130], UR10 ;  /* 0x0001300a05ff75b2 */ /* 0x0024620008000100 */
[----:B------:R2:W1:Y:S01]  /*0b80*/  SYNCS.EXCH.64 URZ, [UR5+0x140], UR12 ;  /* 0x0001400c05ff75b2 */ /* 0x0004620008000100 */
[----:B------:R2:W1:Y:S01]  /*0b90*/  SYNCS.EXCH.64 URZ, [UR5+0x138], UR10 ;  /* 0x0001380a05ff75b2 */ /* 0x0004620008000100 */
[----:B------:R2:W1:Y:S02]  /*0ba0*/  SYNCS.EXCH.64 URZ, [UR5+0x148], UR12 ;  /* 0x0001480c05ff75b2 */ /* 0x0004640008000100 */
[----:B--2---:R-:W-:Y:S01]  /*0bb0*/  NOP ;  /* 0x0000000000007918 */ /* 0x004fe20000000000 */
.L_x_13:
[----:B------:R-:W2:Y:S01]  /*0bc0*/  SHFL.IDX PT, R2, R173, RZ, 0x1f ;  /* 0x00001fffad027589 */ /* 0x000ea200000e0000 */
[----:B------:R-:W-:Y:S01]  /*0bd0*/  NOP ;  /* 0x0000000000007918 */ /* 0x000fe20000000000 */
[----:B--2---:R-:W-:-:S13]  /*0be0*/  ISETP.NE.AND P0, PT, R2, 0x5, PT ;  /* 0x000000050200780c */ /* 0x004fda0003f05270 */
[----:B------:R-:W-:Y:S05]  /*0bf0*/  @P0 BRA `(.L_x_14) ;  /* 0x0000000000480947 */ /* 0x000fea0003800000 */
[----:B-1----:R-:W1:Y:S01]  /*0c00*/  S2UR UR7, SR_CgaCtaId ;  /* 0x00000000000779c3 */ /* 0x002e620000008800 */
        /* <DEDUP_REMOVED lines=12> */
[----:B-1----:R2:W1:Y:S01]  /*0cd0*/  SYNCS.EXCH.64 URZ, [UR7+0x150], UR10 ;  /* 0x0001500a07ff75b2 */ /* 0x0024620008000100 */
[----:B------:R2:W1:Y:S01]  /*0ce0*/  SYNCS.EXCH.64 URZ, [UR7+0x160], UR4 ;  /* 0x0001600407ff75b2 */ /* 0x0004620008000100 */
[----:B------:R2:W1:Y:S01]  /*0cf0*/  SYNCS.EXCH.64 URZ, [UR7+0x158], UR10 ;  /* 0x0001580a07ff75b2 */ /* 0x0004620008000100 */
[----:B------:R2:W1:Y:S02]  /*0d00*/  SYNCS.EXCH.64 URZ, [UR7+0x168], UR4 ;  /* 0x0001680407ff75b2 */ /* 0x0004640008000100 */
[----:B--2---:R-:W-:Y:S01]  /*0d10*/  NOP ;  /* 0x0000000000007918 */ /* 0x004fe20000000000 */
.L_x_14:
        /* <DEDUP_REMOVED lines=18> */
.L_x_15:
[----:B-1----:R-:W1:Y:S01]  /*0e40*/  S2UR UR5, SR_CTAID.X ;  /* 0x00000000000579c3 */ /* 0x002e620000002500 */
[----:B------:R-:W-:-:S05]  /*0e50*/  CS2R.32 R170, SR_CgaSize ;  /* 0x0000000000aa7805 */ /* 0x000fca0000008a00 */
[----:B------:R-:W-:-:S05]  /*0e60*/  IMAD R170, R170, -0xa0, RZ ;  /* 0xffffff60aaaa7824 */ /* 0x000fca00078e02ff */
[----:B------:R-:W-:-:S14]  /*0e70*/  R2UR UR9, R170 ;  /* 0x00000000aa0972ca */ /* 0x000fdc00000e0000 */
[----:B------:R-:W2:Y:S01]  /*0e80*/  LDCU UR9, c[0x0][UR9+0x2b0] ;  /* 0x00005600090977ac */ /* 0x000ea20008000800 */
[----:B------:R-:W-:Y:S01]  /*0e90*/  NOP ;  /* 0x0000000000007918 */ /* 0x000fe20000000000 */
[----:B------:R-:W-:-:S05]  /*0ea0*/  CS2R.32 R170, SR_CgaSize ;  /* 0x0000000000aa7805 */ /* 0x000fca0000008a00 */
[----:B------:R-:W-:-:S05]  /*0eb0*/  IMAD R170, R170, -0xa0, RZ ;  /* 0xffffff60aaaa7824 */ /* 0x000fca00078e02ff */
[----:B------:R-:W-:-:S14]  /*0ec0*/  R2UR UR7, R170 ;  /* 0x00000000aa0772ca */ /* 0x000fdc00000e0000 */
[----:B------:R-:W3:Y:S01]  /*0ed0*/  LDCU UR7, c[0x0][UR7+0x2b4] ;  /* 0x00005680070777ac */ /* 0x000ee20008000800 */
[----:B------:R-:W4:Y:S08]  /*0ee0*/  S2UR UR4, SR_CTAID.Y ;  /* 0x00000000000479c3 */ /* 0x000f300000002600 */
[----:B------:R-:W3:Y:S01]  /*0ef0*/  LDC R9, c[0x0][0xb24] ;  /* 0x0002c900ff097b82 */ /* 0x000ee20000000800 */
[----:B-1----:R-:W-:-:S02]  /*0f00*/  I2FP.F32.U32 R5, UR5 ;  /* 0x0000000500057c45 */ /* 0x002fc40008201000 */
[----:B------:R-:W-:-:S05]  /*0f10*/  CS2R.32 R3, SR_CgaSize ;  /* 0x0000000000037805 */ /* 0x000fca0000008a00 */
[----:B------:R-:W-:-:S06]  /*0f20*/  IMAD R3, R3, -0xa0, RZ ;  /* 0xffffff6003037824 */ /* 0x000fcc00078e02ff */
[----:B------:R-:W1:Y:S01]  /*0f30*/  LDC R3, c[0x0][R3+0x2a0] ;  /* 0x0000a80003037b82 */ /* 0x000e620000000800 */
[----:B------:R-:W-:Y:S01]  /*0f40*/  MOV R21, UR5 ;  /* 0x0000000500157c02 */ /* 0x000fe20008000f00 */
[----:B--2---:R-:W-:Y:S01]  /*0f50*/  FMUL R5, R5, UR9 ;  /* 0x0000000905057c20 */ /* 0x004fe20008400000 */
[----:B----4-:R-:W-:Y:S02]  /*0f60*/  I2FP.F32.U32 R4, UR4 ;  /* 0x0000000400047c45 */ /* 0x010fe40008201000 */
[----:B------:R-:W-:-:S05]  /*0f70*/  CS2R.32 R2, SR_CgaSize ;  /* 0x0000000000027805 */ /* 0x000fca0000008a00 */
[----:B------:R-:W-:-:S06]  /*0f80*/  IMAD R2, R2, -0xa0, RZ ;  /* 0xffffff6002027824 */ /* 0x000fcc00078e02ff */
[----:B------:R-:W2:Y:S01]  /*0f90*/  LDC R2, c[0x0][R2+0x2a4] ;  /* 0x0000a90002027b82 */ /* 0x000ea20000000800 */
[----:B------:R-:W4:Y:S01]  /*0fa0*/  F2I.U32.TRUNC.NTZ R170, R5 ;  /* 0x0000000500aa7305 */ /* 0x000f22000020f000 */
[----:B------:R-:W-:Y:S01]  /*0fb0*/  MOV R20, UR4 ;  /* 0x0000000400147c02 */ /* 0x000fe20008000f00 */
[----:B---3--:R-:W-:-:S05]  /*0fc0*/  FMUL R4, R4, UR7 ;  /* 0x0000000704047c20 */ /* 0x008fca0008400000 */
[----:B------:R-:W-:Y:S01]  /*0fd0*/  BAR.SYNC.DEFER_BLOCKING 0x0 ;  /* 0x0000000000007b1d */ /* 0x000fe20000010000 */
[----:B------:R-:W-:-:S05]  /*0fe0*/  ISETP.GE.AND P0, PT, R9, 0x1, PT ;  /* 0x000000010900780c */ /* 0x000fca0003f06270 */
[----:B------:R-:W3:Y:S02]  /*0ff0*/  F2I.U32.TRUNC.NTZ R147, R4 ;  /* 0x0000000400937305 */ /* 0x000ee4000020f000 */
[----:B------:R-:W2:Y:S01]  /*1000*/  S2UR UR36, SR_CTAID.Z ;  /* 0x00000000002479c3 */ /* 0x000ea20000002700 */
[----:B----4-:R-:W-:-:S05]  /*1010*/  IADD3 R170, PT, PT, -R170, RZ, RZ ;  /* 0x000000ffaaaa7210 */ /* 0x010fca0007ffe1ff */
[----:B-1----:R-:W-:Y:S01]  /*1020*/  IMAD R170, R3, R170, UR5 ;  /* 0x0000000503aa7e24 */ /* 0x002fe2000f8e02aa */
[----:B---3--:R-:W-:-:S05]  /*1030*/  IADD3 R147, PT, PT, -R147, RZ, RZ ;  /* 0x000000ff93937210 */ /* 0x008fca0007ffe1ff */
[----:B--2---:R-:W-:Y:S01]  /*1040*/  IMAD R147, R2, R147, UR4 ;  /* 0x0000000402937e24 */ /* 0x004fe2000f8e0293 */
[----:B------:R-:W-:Y:S06]  /*1050*/  @!P0 BRA `(.L_x_16) ;  /* 0x0000000000b88947 */ /* 0x000fec0003800000 */
[----:B------:R-:W1:Y:S01]  /*1060*/  LDC.64 R4, c[0x0][0xb18] ;  /* 0x0002c600ff047b82 */ /* 0x000e620000000a00 */
[----:B------:R-:W-:-:S07]  /*1070*/  ISETP.NE.AND P0, PT, R9, 0x1, PT ;  /* 0x000000010900780c */ /* 0x000fce0003f05270 */
[----:B------:R-:W2:Y:S08]  /*1080*/  LDC R10, c[0x0][0xb0c] ;  /* 0x0002c300ff0a7b82 */ /* 0x000eb00000000800 */
[----:B------:R-:W3:Y:S08]  /*1090*/  LDC R11, c[0x0][0x370] ;  /* 0x0000dc00ff0b7b82 */ /* 0x000ef00000000800 */
[----:B------:R-:W4:Y:S01]  /*10a0*/  LDC R12, c[0x0][0x374] ;  /* 0x0000dd00ff0c7b82 */ /* 0x000f220000000800 */
[----:B-1----:R-:W-:-:S07]  /*10b0*/  ISETP.NE.AND P1, PT, R4, 0x1, PT ;  /* 0x000000010400780c */ /* 0x002fce0003f25270 */
[----:B------:R-:W3:Y:S01]  /*10c0*/  LDC.64 R6, c[0x0][0xb10] ;  /* 0x0002c400ff067b82 */ /* 0x000ee20000000a00 */
[----:B--2---:R-:W-:-:S07]  /*10d0*/  ISETP.NE.AND P2, PT, R10, 0x1, PT ;  /* 0x000000010a00780c */ /* 0x004fce0003f45270 */
[----:B------:R-:W1:Y:S08]  /*10e0*/  LDC R8, c[0x0][0xb20] ;  /* 0x0002c800ff087b82 */ /* 0x000e700000000800 */
[----:B------:R-:W2:Y:S01]  /*10f0*/  LDC.64 R2, c[0x0][0xb28] ;  /* 0x0002ca00ff027b82 */ /* 0x000ea20000000a00 */
[----:B----4-:R-:W-:-:S04]  /*1100*/  IMAD.HI.U32 R13, R12, R5, RZ ;  /* 0x000000050c0d7227 */ /* 0x010fc800078e00ff */
[----:B------:R-:W-:-:S04]  /*1110*/  IMAD.HI.U32 R5, R20, R5, RZ ;  /* 0x0000000514057227 */ /* 0x000fc800078e00ff */
[----:B---3--:R-:W-:-:S04]  /*1120*/  IMAD.HI.U32 R14, R11, R6, RZ ;  /* 0x000000060b0e7227 */ /* 0x008fc800078e00ff */
[C---:B------:R-:W-:Y:S01]  /*1130*/  IMAD.HI.U32 R16, R21.reuse, R6, RZ ;  /* 0x0000000615107227 */ /* 0x040fe200078e00ff */
[-C--:B------:R-:W-:Y:S02]  /*1140*/  @P2 SHF.R.U32.HI R11, RZ, R7.reuse, R14 ;  /* 0x00000007ff0b2219 */ /* 0x080fe4000001160e */
[-C--:B-1----:R-:W-:Y:S02]  /*1150*/  @P1 SHF.R.U32.HI R12, RZ, R8.reuse, R13 ;  /* 0x00000008ff0c1219 */ /* 0x082fe4000001160d */
[----:B------:R-:W-:Y:S02]  /*1160*/  SHF.R.U32.HI R5, RZ, R8, R5 ;  /* 0x00000008ff057219 */ /* 0x000fe40000011605 */
[----:B------:R-:W-:Y:S02]  /*1170*/  SHF.R.U32.HI R16, RZ, R7, R16 ;  /* 0x00000007ff107219 */ /* 0x000fe40000011610 */
[----:B------:R-:W-:Y:S01]  /*1180*/  SEL R5, R20, R5, !P1 ;  /* 0x0000000514057207 */ /* 0x000fe20004800000 */
[----:B--2---:R-:W-:Y:S01]  /*1190*/  IMAD.HI.U32 R14, R12, R2, RZ ;  /* 0x000000020c0e7227 */ /* 0x004fe200078e00ff */
[----:B------:R-:W-:-:S02]  /*11a0*/  SEL R7, R21, R16, !P2 ;  /* 0x0000001015077207 */ /* 0x000fc40005000000 */
[----:B------:R-:W-:Y:S01]  /*11b0*/  IADD3 R13, PT, PT, -R5, RZ, RZ ;  /* 0x000000ff050d7210 */ /* 0x000fe20007ffe1ff */
[----:B------:R-:W-:Y:S01]  /*11c0*/  IMAD.HI.U32 R6, R11, R2, RZ ;  /* 0x000000020b067227 */ /* 0x000fe200078e00ff */
[----:B------:R-:W-:-:S03]  /*11d0*/  @P0 SHF.R.U32.HI R12, RZ, R3, R14 ;  /* 0x00000003ff0c0219 */ /* 0x000fc6000001160e */
[----:B------:R-:W-:Y:S01]  /*11e0*/  IMAD R13, R4, R13, R20 ;  /* 0x0000000d040d7224 */ /* 0x000fe200078e0214 */
[----:B------:R-:W-:Y:S01]  /*11f0*/  @P0 SHF.R.U32.HI R11, RZ, R3, R6 ;  /* 0x00000003ff0b0219 */ /* 0x000fe20000011606 */
[----:B------:R-:W-:-:S04]  /*1200*/  IMAD R12, R12, R9, RZ ;  /* 0x000000090c0c7224 */ /* 0x000fc800078e02ff */
[----:B------:R-:W-:Y:S01]  /*1210*/  IMAD R6, R11, R9, RZ ;  /* 0x000000090b067224 */ /* 0x000fe200078e02ff */
[----:B------:R-:W-:-:S04]  /*1220*/  ISETP.GE.AND P1, PT, R5, R12, PT ;  /* 0x0000000c0500720c */ /* 0x000fc80003f26270 */
[----:B------:R-:W-:Y:S01]  /*1230*/  ISETP.GE.OR P1, PT, R7, R6, P1 ;  /* 0x000000060700720c */ /* 0x000fe20000f26670 */
[----:B------:R-:W-:-:S05]  /*1240*/  IMAD.HI.U32 R6, R5, R2, RZ ;  /* 0x0000000205067227 */ /* 0x000fca00078e00ff */
[----:B------:R-:W-:-:S04]  /*1250*/  SHF.R.U32.HI R6, RZ, R3, R6 ;  /* 0x00000003ff067219 */ /* 0x000fc80000011606 */
[----:B------:R-:W-:-:S03]  /*1260*/  SEL R6, R5, R6, !P0 ;  /* 0x0000000605067207 */ /* 0x000fc60004000000 */
[----:B------:R-:W-:Y:S01]  /*1270*/  @!P1 IMAD.HI.U32 R8, R7, R2, RZ ;  /* 0x0000000207089227 */ /* 0x000fe200078e00ff */
[----:B------:R-:W-:-:S04]  /*1280*/  IADD3 R2, PT, PT, -R6, RZ, RZ ;  /* 0x000000ff06027210 */ /* 0x000fc80007ffe1ff */
[----:B------:R-:W-:Y:S01]  /*1290*/  @!P1 SHF.R.U32.HI R8, RZ, R3, R8 ;  /* 0x00000003ff089219 */ /* 0x000fe20000011608 */
[----:B------:R-:W-:-:S03]  /*12a0*/  IMAD R2, R9, R2, R5 ;  /* 0x0000000209027224 */ /* 0x000fc600078e0205 */
[----:B------:R-:W-:-:S05]  /*12b0*/  @!P1 SEL R3, R7, R8, !P0 ;  /* 0x0000000807039207 */ /* 0x000fca0004000000 */
[--C-:B------:R-:W-:Y:S02]  /*12c0*/  @!P1 IMAD.IADD R6, R6, 0x1, -R3.reuse ;  /* 0x0000000106069824 */ /* 0x100fe400078e0a03 */
[----:B------:R-:W-:Y:S01]  /*12d0*/  @!P1 IMAD R3, R2, R11, R3 ;  /* 0x0000000b02039224 */ /* 0x000fe200078e0203 */
[----:B------:R-:W-:Y:S01]  /*12e0*/  IADD3 R2, PT, PT, -R7, RZ, RZ ;  /* 0x000000ff07027210 */ /* 0x000fe20007ffe1ff */
[----:B------:R-:W-:Y:S02]  /*12f0*/  @!P1 IMAD R5, R6, R9, R7 ;  /* 0x0000000906059224 */ /* 0x000fe400078e0207 */
[----:B------:R-:W-:Y:S02]  /*1300*/  @!P1 IMAD.MOV.U32 R7, RZ, RZ, R3 ;  /* 0x000000ffff079224 */ /* 0x000fe400078e0003 */
[----:B------:R-:W-:Y:S02]  /*1310*/  IMAD R2, R10, R2, R21 ;  /* 0x000000020a027224 */ /* 0x000fe400078e0215 */
[----:B------:R-:W-:-:S02]  /*1320*/  IMAD R20, R5, R4, R13 ;  /* 0x0000000405147224 */ /* 0x000fc400078e020d */
[----:B------:R-:W-:Y:S02]  /*1330*/  IMAD R21, R7, R10, R2 ;  /* 0x0000000a07157224 */ /* 0x000fe400078e0202 */
.L_x_16:
[----:B------:R-:W1:Y:S01]  /*1340*/  LDCU UR4, c[0x0][0xb30] ;  /* 0x00016600ff0477ac */ /* 0x000e620008000800 */
[----:B------:R-:W2:Y:S08]  /*1350*/  S2UR UR37, SR_CgaCtaId ;  /* 0x00000000002579c3 */ /* 0x000eb00000008800 */
[----:B------:R-:W3:Y:S01]  /*1360*/  LDC R72, c[0x0][0xb24] ;  /* 0x0002c900ff487b82 */ /* 0x000ee20000000800 */
[----:B-1----:R-:W-:-:S09]  /*1370*/  UISETP.NE.AND UP1, UPT, UR4, 0x1, UPT ;  /* 0x000000010400788c */ /* 0x002fd2000bf25270 */
[----:B--2---:R-:W-:Y:S05]  /*1380*/  BRA.U UP1, `(.L_x_17) ;  /* 0x0000000101407547 */ /* 0x004fea000b800000 */
[----:B------:R-:W1:Y:S08]  /*1390*/  LDC.64 R4, c[0x0][0xb10] ;  /* 0x0002c400ff047b82 */ /* 0x000e700000000a00 */
[----:B------:R-:W2:Y:S08]  /*13a0*/  LDC.64 R2, c[0x0][0xb18] ;  /* 0x0002c600ff027b82 */ /* 0x000eb00000000a00 */
[----:B------:R-:W4:Y:S08]  /*13b0*/  LDC R6, c[0x0][0xb20] ;  /* 0x0002c800ff067b82 */ /* 0x000f300000000800 */
[----:B------:R-:W3:Y:S01]  /*13c0*/  LDC R8, c[0x0][0xb0c] ;  /* 0x0002c300ff087b82 */ /* 0x000ee20000000800 */
[----:B-1----:R-:W-:-:S05]  /*13d0*/  IMAD.HI.U32 R4, R21, R4, RZ ;  /* 0x0000000415047227 */ /* 0x002fca00078e00ff */
[----:B------:R-:W-:Y:S01]  /*13e0*/  SHF.R.U32.HI R4, RZ, R5, R4 ;  /* 0x00000005ff047219 */ /* 0x000fe20000011604 */
[----:B--2---:R-:W-:Y:S01]  /*13f0*/  IMAD.HI.U32 R3, R20, R3, RZ ;  /* 0x0000000314037227 */ /* 0x004fe200078e00ff */
[----:B------:R-:W-:-:S04]  /*1400*/  ISETP.NE.AND P0, PT, R2, 0x1, PT ;  /* 0x000000010200780c */ /* 0x000fc80003f05270 */
[----:B----4-:R-:W-:-:S04]  /*1410*/  SHF.R.U32.HI R3, RZ, R6, R3 ;  /* 0x00000006ff037219 */ /* 0x010fc80000011603 */
[----:B------:R-:W-:Y:S02]  /*1420*/  SEL R3, R20, R3, !P0 ;  /* 0x0000000314037207 */ /* 0x000fe40004000000 */
[----:B---3--:R-:W-:-:S04]  /*1430*/  ISETP.NE.AND P1, PT, R8, 0x1, PT ;  /* 0x000000010800780c */ /* 0x008fc80003f25270 */
[----:B------:R-:W-:-:S05]  /*1440*/  SEL R4, R21, R4, !P1 ;  /* 0x0000000415047207 */ /* 0x000fca0004800000 */
[----:B------:R-:W-:Y:S02]  /*1450*/  IMAD.IADD R5, R3, 0x1, -R4 ;  /* 0x0000000103057824 */ /* 0x000fe400078e0a04 */
[----:B------:R-:W-:Y:S02]  /*1460*/  IMAD.IADD R3, R4, 0x1, -R3 ;  /* 0x0000000104037824 */ /* 0x000fe400078e0a03 */
[----:B------:R-:W-:Y:S02]  /*1470*/  IMAD R21, R5, R8, R21 ;  /* 0x0000000805157224 */ /* 0x000fe400078e0215 */
[----:B------:R-:W-:-:S07]  /*1480*/  IMAD R20, R3, R2, R20 ;  /* 0x0000000203147224 */ /* 0x000fce00078e0214 */
.L_x_17:
[----:B------:R-:W-:Y:S01]  /*1490*/  BAR.SYNC.DEFER_BLOCKING 0x0 ;  /* 0x0000000000007b1d */ /* 0x000fe20000010000 */
[----:B------:R-:W-:Y:S01]  /*14a0*/  UISETP.NE.AND UP1, UPT, UR8, 0x2, UPT ;  /* 0x000000020800788c */ /* 0x000fe2000bf25270 */
[----:B------:R-:W-:Y:S02]  /*14b0*/  ISETP.NE.OR P5, PT, R0, 0x2, !P5 ;  /* 0x000000020000780c */ /* 0x000fe40006fa5670 */
[----:B------:R-:W-:-:S06]  /*14c0*/  LOP3.LUT R2, R185, 0x1f, RZ, 0xc0, !PT ;  /* 0x0000001fb9027812 */ /* 0x000fcc00078ec0ff */
[----:B------:R-:W-:Y:S05]  /*14d0*/  BRA.U UP1, `(.L_x_18) ;  /* 0x0000001501c47547 */ /* 0x000fea000b800000 */
[----:B------:R-:W1:Y:S01]  /*14e0*/  LDCU UR13, c[0x0][0x38c] ;  /* 0x00007180ff0d77ac */ /* 0x000e620008000800 */
[----:B------:R-:W2:Y:S01]  /*14f0*/  LDC R9, c[0x0][0x370] ;  /* 0x0000dc00ff097b82 */ /* 0x000ea20000000800 */
[----:B------:R-:W-:Y:S01]  /*1500*/  PLOP3.LUT P1, PT, PT, PT, UP2, 0x80, 0x8 ;  /* 0x000000000008781c */ /* 0x000fe20003f2f028 */
[----:B------:R-:W-:Y:S01]  /*1510*/  IMAD.MOV.U32 R15, RZ, RZ, 0x1 ;  /* 0x00000001ff0f7424 */ /* 0x000fe200078e00ff */
[----:B------:R-:W-:Y:S01]  /*1520*/  ISETP.EQ.OR P4, PT, R2, RZ, P5 ;  /* 0x000000ff0200720c */ /* 0x000fe20002f82670 */
[----:B------:R-:W-:Y:S01]  /*1530*/  IMAD.MOV.U32 R14, RZ, RZ, RZ ;  /* 0x000000ffff0e7224 */ /* 0x000fe200078e00ff */
[----:B------:R-:W-:Y:S02]  /*1540*/  PLOP3.LUT P1, PT, P1, PT, PT, 0x8, 0x80 ;  /* 0x000000000080781c */ /* 0x000fe40000f2e170 */
[----:B------:R-:W-:Y:S01]  /*1550*/  CS2R R12, SRZ ;  /* 0x00000000000c7805 */ /* 0x000fe2000001ff00 */
[----:B------:R-:W-:Y:S01]  /*1560*/  IMAD.MOV.U32 R10, RZ, RZ, 0x1 ;  /* 0x00000001ff0a7424 */ /* 0x000fe200078e00ff */
[----:B------:R-:W4:Y:S01]  /*1570*/  LDC R0, c[0x0][0x374] ;  /* 0x0000dd00ff007b82 */ /* 0x000f220000000800 */
[----:B------:R-:W2:Y:S01]  /*1580*/  LDCU.64 UR22, c[0x0][0x348] ;  /* 0x00006900ff1677ac */ /* 0x000ea20008000a00 */
[----:B------:R-:W-:Y:S01]  /*1590*/  UMOV UR6, URZ ;  /* 0x000000ff00067c82 */ /* 0x000fe20008000000 */
[----:B-1----:R-:W-:-:S04]  /*15a0*/  UIADD3 UR5, UPT, UPT, UR13, 0x1f, URZ ;  /* 0x0000001f0d057890 */ /* 0x002fc8000fffe0ff */
[----:B------:R-:W-:-:S04]  /*15b0*/  USHF.R.S32.HI UR4, URZ, 0x1f, UR5 ;  /* 0x0000001fff047899 */ /* 0x000fc80008011405 */
[----:B------:R-:W-:-:S04]  /*15c0*/  ULEA.HI UR4, UR4, UR5, URZ, 0x5 ;  /* 0x0000000504047291 */ /* 0x000fc8000f8f28ff */
[----:B------:R-:W-:Y:S02]  /*15d0*/  USHF.R.S32.HI UR15, URZ, 0x5, UR4 ;  /* 0x00000005ff0f7899 */ /* 0x000fe40008011404 */
[----:B------:R-:W-:Y:S02]  /*15e0*/  UIADD3 UR4, UPT, UPT, UR13, -0x1, URZ ;  /* 0xffffffff0d047890 */ /* 0x000fe4000fffe0ff */
[----:B------:R-:W-:Y:S02]  /*15f0*/  UISETP.LT.U32.AND UP0, UPT, UR15, 0xe, UPT ;  /* 0x0000000e0f00788c */ /* 0x000fe4000bf01070 */
[----:B------:R-:W-:Y:S02]  /*1600*/  UISETP.GE.U32.AND UP1, UPT, UR4, -0x3f, UPT ;  /* 0xffffffc10400788c */ /* 0x000fe4000bf26070 */
[----:B------:R-:W-:Y:S02]  /*1610*/  USEL UR14, UR15, 0xe, UP0 ;  /* 0x0000000e0f0e7887 */ /* 0x000fe40008000000 */
[----:B------:R-:W-:-:S02]  /*1620*/  UIADD3 UR13, UPT, UPT, UR13, 0x3e, URZ ;  /* 0x0000003e0d0d7890 */ /* 0x000fc4000fffe0ff */
[----:B------:R-:W-:Y:S02]  /*1630*/  UIADD3 UR5, UPT, UPT, UR14, -0x1, URZ ;  /* 0xffffffff0e057890 */ /* 0x000fe4000fffe0ff */
[----:B------:R-:W-:-:S03]  /*1640*/  UIADD3 UR7, UPT, UPT, UR15, -UR14, URZ ;  /* 0x8000000e0f077290 */ /* 0x000fc6000fffe0ff */
[----:B------:R-:W-:-:S04]  /*1650*/  @UP1 UIADD3 UR5, UPT, UPT, UR14, URZ, URZ ;  /* 0x000000ff0e051290 */ /* 0x000fc8000fffe0ff */
[----:B--2---:R-:W-:-:S12]  /*1660*/  UIADD3 UR5, UPT, UPT, UR5, 0x1, URZ ;  /* 0x0000000105057890 */ /* 0x004fd8000fffe0ff */
.L_x_36:
[----:B------:R-:W-:Y:S01]  /*1670*/  UISETP.NE.AND UP0, UPT, UR37, URZ, UPT ;  /* 0x000000ff2500728c */ /* 0x000fe2000bf05270 */
[----:B------:R-:W1:Y:S08]  /*1680*/  S2UR UR37, SR_CgaCtaId ;  /* 0x00000000002579c3 */ /* 0x000e700000008800 */
[----:B------:R-:W-:Y:S05]  /*1690*/  BRA.U UP0, `(.L_x_19) ;  /* 0x0000000100347547 */ /* 0x000fea000b800000 */
[----:B------:R-:W2:Y:S01]  /*16a0*/  S2R R2, SR_CgaCtaId ;  /* 0x0000000000027919 */ /* 0x000ea20000008800 */
[----:B------:R-:W-:-:S04]  /*16b0*/  MOV R3, 0x400 ;  /* 0x0000040000037802 */ /* 0x000fc80000000f00 */
[----:B--2---:R-:W-:Y:S02]  /*16c0*/  LEA R3, R2, R3, 0x18 ;  /* 0x0000000302037211 */ /* 0x004fe400078ec0ff */
[----:B------:R-:W-:-:S03]  /*16d0*/  SHF.L.U32 R2, R10, 0x1f, RZ ;  /* 0x0000001f0a027819 */ /* 0x000fc600000006ff */
[----:B------:R-:W-:-:S04]  /*16e0*/  IMAD R3, R12, 0x8, R3 ;  /* 0x000000080c037824 */ /* 0x000fc800078e0203 */
[----:B------:R-:W2:Y:S02]  /*16f0*/  SYNCS.PHASECHK.TRANS64.TRYWAIT P0, [R3+URZ+0x180], R2 ;  /* 0x00018002030075a7 */ /* 0x000ea400080011ff */
[----:B--2---:R-:W-:Y:S05]  /*1700*/  @!P0 BRA `(.L_x_20) ;  /* 0x0000009c00a08947 */ /* 0x004fea0003800000 */
.L_x_137:
[----:B------:R-:W-:Y:S01]  /*1710*/  VIADD R12, R12, 0x1 ;  /* 0x000000010c0c7836 */ /* 0x000fe20000000000 */
[----:B------:R2:W-:Y:S04]  /*1720*/  SYNCS.ARRIVE.TRANS64.A1T0 RZ, [R3+URZ+0x170], RZ ;  /* 0x000170ff03ff79a7 */ /* 0x0005e800081000ff */
[----:B------:R-:W-:-:S04]  /*1730*/  ISETP.NE.AND P0, PT, R12, 0x2, PT ;  /* 0x000000020c00780c */ /* 0x000fc80003f05270 */
[----:B------:R-:W-:Y:S02]  /*1740*/  SEL R12, R12, RZ, P0 ;  /* 0x000000ff0c0c7207 */ /* 0x000fe40000000000 */
[----:B--2---:R-:W-:-:S04]  /*1750*/  SEL R3, RZ, 0x1, P0 ;  /* 0x00000001ff037807 */ /* 0x004fc80000000000 */
[----:B------:R-:W-:-:S07]  /*1760*/  LOP3.LUT R10, R10, R3, RZ, 0x3c, !PT ;  /* 0x000000030a0a7212 */ /* 0x000fce00078e3cff */
.L_x_19:
[----:B------:R-:W-:Y:S01]  /*1770*/  UMOV UR4, 0x400 ;  /* 0x0000040000047882 */ /* 0x000fe20000000000 */
[----:B------:R-:W-:Y:S01]  /*1780*/  SHF.L.U32 R2, R15, 0x1f, RZ ;  /* 0x0000001f0f027819 */ /* 0x000fe200000006ff */
[----:B-1----:R-:W-:Y:S01]  /*1790*/  ULEA UR4, UR37, UR4, 0x18 ;  /* 0x0000000425047291 */ /* 0x002fe2000f8ec0ff */
[----:B------:R-:W-:Y:S01]  /*17a0*/  R2UR UR35, R21 ;  /* 0x00000000152372ca */ /* 0x000fe200000e0000 */
[----:B------:R-:W-:Y:S01]  /*17b0*/  UISETP.GE.U32.AND UP0, UPT, UR13, 0x3f, UPT ;  /* 0x0000003f0d00788c */ /* 0x000fe2000bf06070 */
[----:B------:R-:W-:Y:S01]  /*17c0*/  R2UR UR11, R20 ;  /* 0x00000000140b72ca */ /* 0x000fe200000e0000 */
[----:B------:R-:W-:Y:S01]  /*17d0*/  ULEA UR8, UR6, UR4, 0x3 ;  /* 0x0000000406087291 */ /* 0x000fe2000f8e18ff */
[----:B------:R-:W-:-:S08]  /*17e0*/  UMOV UR24, URZ ;  /* 0x000000ff00187c82 */ /* 0x000fd00008000000 */
[----:B------:R1:W2:Y:S01]  /*17f0*/  SYNCS.PHASECHK.TRANS64.TRYWAIT P0, [UR8+0x70], R2 ;  /* 0x00007002ff0075a7 */ /* 0x0002a20008001108 */
[----:B------:R-:W-:Y:S02]  /*1800*/  USHF.L.U32 UR35, UR35, 0x7, URZ ;  /* 0x0000000723237899 */ /* 0x000fe400080006ff */
[----:B------:R-:W-:Y:S01]  /*1810*/  USHF.L.U32 UR11, UR11, 0x8, URZ ;  /* 0x000000080b0b7899 */ /* 0x000fe200080006ff */
[----:B------:R-:W-:Y:S11]  /*1820*/  BRA.U !UP0, `(.L_x_21) ;  /* 0x0000000108a87547 */ /* 0x000ff6000b800000 */
[----:B------:R-:W-:Y:S01]  /*1830*/  UMOV UR16, URZ ;  /* 0x000000ff00107c82 */ /* 0x000fe20008000000 */
[----:B------:R-:W-:-:S05]  /*1840*/  UMOV UR17, UR6 ;  /* 0x0000000600117c82 */ /* 0x000fca0008000000 */
.L_x_26:
[----:B-1----:R-:W-:Y:S01]  /*1850*/  ULEA UR33, UR17, UR4, 0x3 ;  /* 0x0000000411217291 */ /* 0x002fe2000f8e18ff */
[----:B--2---:R-:W-:Y:S01]  /*1860*/  @!P5 MOV R3, 0x3000 ;  /* 0x000030000003d802 */ /* 0x004fe20000000f00 */
[----:B--2---:R-:W-:Y:S10]  /*1870*/  @P0 BRA `(.L_x_22) ;  /* 0x00000000000c0947 */ /* 0x004ff40003800000 */
[----:B------:R-:W-:-:S04]  /*1880*/  SHF.L.U32 R5, R15, 0x1f, RZ ;  /* 0x0000001f0f057819 */ /* 0x000fc800000006ff */
[----:B------:R-:W2:Y:S02]  /*1890*/  SYNCS.PHASECHK.TRANS64.TRYWAIT P0, [UR33+0x70], R5 ;  /* 0x00007005ff0075a7 */ /* 0x000ea40008001121 */
[----:B--2---:R-:W-:Y:S05]  /*18a0*/  @!P0 BRA `(.L_x_23) ;  /* 0x0000009c004c8947 */ /* 0x004fea0003800000 */
.L_x_22:
[----:B------:R2:W-:Y:S01]  /*18b0*/  @!P5 SYNCS.ARRIVE.TRANS64 RZ, [UR33], R3 ;  /* 0x00000003ffffd9a7 */ /* 0x0005e20008000021 */
[----:B------:R-:W-:Y:S04]  /*18c0*/  BSSY.RECONVERGENT B0, `(.L_x_24) ;  /* 0x0000003000007945 */ /* 0x000fe80003800200 */
[----:B------:R-:W-:Y:S05]  /*18d0*/  @P4 BRA `(.L_x_25) ;  /* 0x0000000000044947 */ /* 0x000fea0003800000 */
[----:B------:R-:W-:Y:S05]  /*18e0*/  BPT.TRAP 0x1 ;  /* 0x000000040000795c */ /* 0x000fea0000300000 */
.L_x_25:
[----:B------:R-:W-:Y:S05]  /*18f0*/  BSYNC.RECONVERGENT B0 ;  /* 0x0000000000007941 */ /* 0x000fea0003800200 */
.L_x_24:
[----:B------:R-:W-:Y:S02]  /*1900*/  UIADD3 UR6, UPT, UPT, UR17, 0x1, URZ ;  /* 0x0000000111067890 */ /* 0x000fe4000fffe0ff */
[----:B------:R-:W-:Y:S02]  /*1910*/  ULEA UR32, UR17, UR4, 0xc ;  /* 0x0000000411207291 */ /* 0x000fe4000f8e60ff */
[----:B------:R-:W-:Y:S02]  /*1920*/  UISETP.NE.AND UP0, UPT, UR6, 0xe, UPT ;  /* 0x0000000e0600788c */ /* 0x000fe4000bf05270 */
[----:B------:R-:W-:Y:S02]  /*1930*/  UIADD3 UR26, UP1, UPT, UR22, 0x80, URZ ;  /* 0x00000080161a7890 */ /* 0x000fe4000ff3e0ff */
[----:B------:R-:W-:Y:S02]  /*1940*/  USEL UR9, URZ, 0x1, UP0 ;  /* 0x00000001ff097887 */ /* 0x000fe40008000000 */
[----:B------:R-:W-:-:S02]  /*1950*/  USEL UR6, UR6, URZ, UP0 ;  /* 0x000000ff06067287 */ /* 0x000fc40008000000 */
[----:B------:R-:W-:Y:S02]  /*1960*/  UIADD3 UR20, UP0, UPT, UR22, 0x180, URZ ;  /* 0x0000018016147890 */ /* 0x000fe4000ff1e0ff */
[----:B------:R-:W-:Y:S01]  /*1970*/  ULEA UR8, UR6, UR4, 0x3 ;  /* 0x0000000406087291 */ /* 0x000fe2000f8e18ff */
[----:B------:R-:W-:Y:S01]  /*1980*/  LOP3.LUT R15, R15, UR9, RZ, 0x3c, !PT ;  /* 0x000000090f0f7c12 */ /* 0x000fe2000f8e3cff */
[----:B------:R-:W-:Y:S02]  /*1990*/  USHF.L.U32 UR34, UR16, 0x5, URZ ;  /* 0x0000000510227899 */ /* 0x000fe400080006ff */
[----:B------:R-:W-:Y:S01]  /*19a0*/  UIADD3.X UR27, UPT, UPT, URZ, UR23, URZ, UP1, !UPT ;  /* 0x00000017ff1b7290 */ /* 0x000fe20008ffe4ff */
[----:B-1----:R-:W-:Y:S01]  /*19b0*/  SHF.L.U32 R2, R15, 0x1f, RZ ;  /* 0x0000001f0f027819 */ /* 0x002fe200000006ff */
[----:B------:R-:W-:Y:S02]  /*19c0*/  UIADD3 UR32, UPT, UPT, UR32, 0xc400, URZ ;  /* 0x0000c40020207890 */ /* 0x000fe4000fffe0ff */
[----:B------:R-:W-:Y:S01]  /*19d0*/  UIADD3.X UR21, UPT, UPT, URZ, UR23, URZ, UP0, !UPT ;  /* 0x00000017ff157290 */ /* 0x000fe200087fe4ff */
[----:B------:R1:W1:Y:S01]  /*19e0*/  SYNCS.PHASECHK.TRANS64.TRYWAIT P0, [UR8+0x70], R2 ;  /* 0x00007002ff0075a7 */ /* 0x0002620008001108 */
[----:B------:R-:W-:Y:S01]  /*19f0*/  ULEA UR8, UR17, UR4, 0xd ;  /* 0x0000000411087291 */ /* 0x000fe2000f8e68ff */
[----:B------:R-:W-:Y:S01]  /*1a00*/  UMOV UR18, 0x0 ;  /* 0x0000000000127882 */ /* 0x000fe20000000000 */
[----:B------:R-:W-:-:S02]  /*1a10*/  UMOV UR19, 0x10000000 ;  /* 0x1000000000137882 */ /* 0x000fc40000000000 */
[----:B------:R-:W-:Y:S01]  /*1a20*/  UIADD3 UR8, UPT, UPT, UR8, 0x1a400, URZ ;  /* 0x0001a40008087890 */ /* 0x000fe2000fffe0ff */
[----:B------:R1:W-:Y:S01]  /*1a30*/  UTMALDG.3D [UR32], [UR26], desc[UR18] ;  /* 0x000012201a0075b4 */ /* 0x0003e20008011000 */
[----:B------:R-:W-:Y:S01]  /*1a40*/  UMOV UR12, UR36 ;  /* 0x00000024000c7c82 */ /* 0x000fe20008000000 */
[----:B------:R-:W-:Y:S01]  /*1a50*/  UMOV UR9, UR33 ;  /* 0x0000002100097c82 */ /* 0x000fe20008000000 */
[----:B------:R-:W-:Y:S01]  /*1a60*/  UMOV UR10, UR34 ;  /* 0x00000022000a7c82 */ /* 0x000fe20008000000 */
[----:B------:R-:W-:Y:S01]  /*1a70*/  UIADD3 UR16, UPT, UPT, UR16, 0x1, URZ ;  /* 0x0000000110107890 */ /* 0x000fe2000fffe0ff */
[----:B------:R-:W-:Y:S01]  /*1a80*/  UMOV UR24, UR5 ;  /* 0x0000000500187c82 */ /* 0x000fe20008000000 */
[----:B------:R-:W-:Y:S02]  /*1a90*/  UMOV UR17, UR6 ;  /* 0x0000000600117c82 */ /* 0x000fe40008000000 */
[----:B------:R1:W-:Y:S01]  /*1aa0*/  UTMALDG.3D [UR8], [UR20], desc[UR18] ;  /* 0x00001208140075b4 */ /* 0x0003e20008011000 */
[----:B------:R-:W-:-:S09]  /*1ab0*/  UISETP.NE.AND UP0, UPT, UR16, UR5, UPT ;  /* 0x000000051000728c */ /* 0x000fd2000bf05270 */
[----:B------:R-:W-:Y:S05]  /*1ac0*/  BRA.U UP0, `(.L_x_26) ;  /* 0xfffffffd00607547 */ /* 0x000fea000b83ffff */
.L_x_21:
[----:B-1----:R-:W-:Y:S01]  /*1ad0*/  ULEA UR8, UR6, UR4, 0x3 ;  /* 0x0000000406087291 */ /* 0x002fe2000f8e18ff */
[----:B------:R-:W-:Y:S01]  /*1ae0*/  SHF.L.U32 R2, R15, 0x1f, RZ ;  /* 0x0000001f0f027819 */ /* 0x000fe200000006ff */
[----:B------:R-:W-:Y:S01]  /*1af0*/  @!P1 SYNCS.ARRIVE.TRANS64.A1T0 RZ, [UR4+0x128], RZ ;  /* 0x000128ffffff99a7 */ /* 0x000fe20008100004 */
[----:B------:R-:W-:-:S06]  /*1b00*/  UISETP.GT.AND UP0, UPT, UR15, UR14, UPT ;  /* 0x0000000e0f00728c */ /* 0x000fcc000bf04270 */
[----:B--2---:R1:W2:Y:S03]  /*1b10*/  SYNCS.PHASECHK.TRANS64.TRYWAIT P0, [UR8+0x70], R2 ;  /* 0x00007002ff0075a7 */ /* 0x0042a60008001108 */
[----:B------:R-:W-:Y:S05]  /*1b20*/  BRA.U !UP0, `(.L_x_27) ;  /* 0x0000000108ac7547 */ /* 0x000fea000b800000 */
[----:B------:R-:W-:Y:S01]  /*1b30*/  UIADD3 UR21, UPT, UPT, UR7, UR24, URZ ;  /* 0x0000001807157290 */ /* 0x000fe2000fffe0ff */
[----:B------:R-:W-:-:S11]  /*1b40*/  UMOV UR25, UR6 ;  /* 0x0000000600197c82 */ /* 0x000fd60008000000 */
.L_x_32:
[----:B-1----:R-:W-:Y:S01]  /*1b50*/  ULEA UR17, UR25, UR4, 0x3 ;  /* 0x0000000419117291 */ /* 0x002fe2000f8e18ff */
[----:B--2---:R-:W-:Y:S01]  /*1b60*/  @!P5 MOV R3, 0x3000 ;  /* 0x000030000003d802 */ /* 0x004fe20000000f00 */
[----:B--2---:R-:W-:Y:S10]  /*1b70*/  @P0 BRA `(.L_x_28) ;  /* 0x00000000000c0947 */ /* 0x004ff40003800000 */
[----:B------:R-:W-:-:S04]  /*1b80*/  SHF.L.U32 R5, R15, 0x1f, RZ ;  /* 0x0000001f0f057819 */ /* 0x000fc800000006ff */
[----:B------:R-:W2:Y:S02]  /*1b90*/  SYNCS.PHASECHK.TRANS64.TRYWAIT P0, [UR17+0x70], R5 ;  /* 0x00007005ff0075a7 */ /* 0x000ea40008001111 */
[----:B--2---:R-:W-:Y:S05]  /*1ba0*/  @!P0 BRA `(.L_x_29) ;  /* 0x0000009800a48947 */ /* 0x004fea0003800000 */
.L_x_28:
[----:B------:R2:W-:Y:S01]  /*1bb0*/  @!P5 SYNCS.ARRIVE.TRANS64 RZ, [UR17], R3 ;  /* 0x00000003ffffd9a7 */ /* 0x0005e20008000011 */
[----:B------:R-:W-:Y:S04]  /*1bc0*/  BSSY.RECONVERGENT B0, `(.L_x_30) ;  /* 0x0000003000007945 */ /* 0x000fe80003800200 */
[----:B------:R-:W-:Y:S05]  /*1bd0*/  @P4 BRA `(.L_x_31) ;  /* 0x0000000000044947 */ /* 0x000fea0003800000 */
[----:B------:R-:W-:Y:S05]  /*1be0*/  BPT.TRAP 0x1 ;  /* 0x000000040000795c */ /* 0x000fea0000300000 */
.L_x_31:
[----:B------:R-:W-:Y:S05]  /*1bf0*/  BSYNC.RECONVERGENT B0 ;  /* 0x0000000000007941 */ /* 0x000fea0003800200 */
.L_x_30:
        /* <DEDUP_REMOVED lines=10> */
[----:B------:R-:W-:Y:S01]  /*1ca0*/  UIADD3 UR16, UPT, UPT, UR16, 0xc400, URZ ;  /* 0x0000c40010107890 */ /* 0x000fe2000fffe0ff */
[----:B-1----:R-:W-:Y:S01]  /*1cb0*/  SHF.L.U32 R2, R15, 0x1f, RZ ;  /* 0x0000001f0f027819 */ /* 0x002fe200000006ff */
[----:B------:R-:W-:Y:S02]  /*1cc0*/  UIADD3.X UR31, UPT, UPT, URZ, UR23, URZ, UP1, !UPT ;  /* 0x00000017ff1f7290 */ /* 0x000fe40008ffe4ff */
[----:B------:R-:W-:Y:S01]  /*1cd0*/  UIADD3.X UR29, UPT, UPT, URZ, UR23, URZ, UP0, !UPT ;  /* 0x00000017ff1d7290 */ /* 0x000fe200087fe4ff */
[----:B------:R1:W1:Y:S01]  /*1ce0*/  SYNCS.PHASECHK.TRANS64.TRYWAIT P0, [UR8+0x70], R2 ;  /* 0x00007002ff0075a7 */ /* 0x0002620008001108 */
[----:B------:R-:W-:Y:S01]  /*1cf0*/  ULEA UR8, UR25, UR4, 0xd ;  /* 0x0000000419087291 */ /* 0x000fe2000f8e68ff */
[----:B------:R-:W-:Y:S01]  /*1d00*/  UMOV UR26, 0x0 ;  /* 0x00000000001a7882 */ /* 0x000fe20000000000 */
[----:B------:R-:W-:-:S02]  /*1d10*/  UMOV UR27, 0x10000000 ;  /* 0x10000000001b7882 */ /* 0x000fc40000000000 */
[----:B------:R-:W-:Y:S01]  /*1d20*/  UIADD3 UR8, UPT, UPT, UR8, 0x1a400, URZ ;  /* 0x0001a40008087890 */ /* 0x000fe2000fffe0ff */
[----:B------:R-:W-:Y:S01]  /*1d30*/  UMOV UR19, UR35 ;  /* 0x0000002300137c82 */ /* 0x000fe20008000000 */
[----:B------:R-:W-:Y:S01]  /*1d40*/  UMOV UR20, UR36 ;  /* 0x0000002400147c82 */ /* 0x000fe20008000000 */
[----:B------:R-:W-:Y:S01]  /*1d50*/  UMOV UR12, UR36 ;  /* 0x00000024000c7c82 */ /* 0x000fe20008000000 */
[----:B------:R-:W-:Y:S01]  /*1d60*/  UMOV UR9, UR17 ;  /* 0x0000001100097c82 */ /* 0x000fe20008000000 */
[----:B------:R-:W-:Y:S01]  /*1d70*/  UMOV UR10, UR18 ;  /* 0x00000012000a7c82 */ /* 0x000fe20008000000 */
[----:B------:R1:W-:Y:S01]  /*1d80*/  UTMALDG.3D [UR16], [UR30], desc[UR26] ;  /* 0x00001a101e0075b4 */ /* 0x0003e20008011000 */
[----:B------:R-:W-:Y:S01]  /*1d90*/  UIADD3 UR24, UPT, UPT, UR24, 0x1, URZ ;  /* 0x0000000118187890 */ /* 0x000fe2000fffe0ff */
[----:B------:R-:W-:-:S03]  /*1da0*/  UMOV UR25, UR6 ;  /* 0x0000000600197c82 */ /* 0x000fc60008000000 */
[----:B------:R-:W-:Y:S01]  /*1db0*/  UISETP.NE.AND UP0, UPT, UR24, UR21, UPT ;  /* 0x000000151800728c */ /* 0x000fe2000bf05270 */
[----:B------:R1:W-:Y:S08]  /*1dc0*/  UTMALDG.3D [UR8], [UR28], desc[UR26] ;  /* 0x00001a081c0075b4 */ /* 0x0003f00008011000 */
[----:B------:R-:W-:Y:S05]  /*1dd0*/  BRA.U UP0, `(.L_x_32) ;  /* 0xfffffffd005c7547 */ /* 0x000fea000b83ffff */
.L_x_27:
[C---:B-1----:R-:W-:Y:S01]  /*1de0*/  LEA R2, R14.reuse, UR4, 0x3 ;  /* 0x000000040e027c11 */ /* 0x042fe2000f8e18ff */
[----:B------:R-:W-:Y:S01]  /*1df0*/  NOP ;  /* 0x0000000000007918 */ /* 0x000fe20000000000 */
[----:B--2---:R-:W-:Y:S02]  /*1e00*/  SHF.L.U32 R3, R13, 0x1f, RZ ;  /* 0x0000001f0d037819 */ /* 0x004fe400000006ff */
[----:B------:R-:W-:Y:S02]  /*1e10*/  LEA R4, R14, UR4, 0x4 ;  /* 0x000000040e047c11 */ /* 0x000fe4000f8e20ff */
[----:B------:R-:W1:Y:S02]  /*1e20*/  SYNCS.PHASECHK.TRANS64.TRYWAIT P0, [R2+URZ+0x130], R3 ;  /* 0x00013003020075a7 */ /* 0x000e6400080011ff */
[----:B-1----:R-:W-:Y:S05]  /*1e30*/  @!P0 BRA `(.L_x_33) ;  /* 0x0000009800188947 */ /* 0x002fea0003800000 */
.L_x_140:
[----:B------:R-:W2:Y:S01]  /*1e40*/  LDS.128 R4, [R4+0x1a0] ;  /* 0x0001a00004047984 */ /* 0x000ea20000000c00 */
[----:B---3--:R-:W-:Y:S01]  /*1e50*/  ISETP.GE.AND P0, PT, R72, 0x1, PT ;  /* 0x000000014800780c */ /* 0x008fe20003f06270 */
[----:B-1----:R-:W-:Y:S01]  /*1e60*/  VIADD R2, R2, 0x140 ;  /* 0x0000014002027836 */ /* 0x002fe20000000000 */
[----:B------:R-:W-:Y:S01]  /*1e70*/  @!PT LDS RZ, [RZ] ;  /* 0x00000000fffff984 */ /* 0x000fe20000000800 */
[----:B------:R-:W-:Y:S01]  /*1e80*/  @!PT LDS RZ, [RZ] ;  /* 0x00000000fffff984 */ /* 0x000fe20000000800 */
[----:B------:R-:W-:Y:S01]  /*1e90*/  @!PT LDS RZ, [RZ] ;  /* 0x00000000fffff984 */ /* 0x000fe20000000800 */
[----:B------:R-:W-:Y:S01]  /*1ea0*/  @!PT LDS RZ, [RZ] ;  /* 0x00000000fffff984 */ /* 0x000fe20000000800 */
[----:B------:R1:W-:Y:S06]  /*1eb0*/  MEMBAR.ALL.CTA ;  /* 0x0000000000007992 */ /* 0x0003ec0000008000 */
[----:B-1----:R-:W1:Y:S01]  /*1ec0*/  FENCE.VIEW.ASYNC.S ;  /* 0x00000000000073c6 */ /* 0x002e620000000000 */
[----:B------:R-:W-:-:S04]  /*1ed0*/  PRMT R2, RZ, 0x654, R2 ;  /* 0x00000654ff027816 */ /* 0x000fc80000000002 */
[----:B-1----:R1:W-:Y:S01]  /*1ee0*/  SYNCS.ARRIVE.TRANS64.RED.A1T0 RZ, [R2+URZ], RZ ;  /* 0x000000ff02ff79a7 */ /* 0x0023e200081004ff */
[----:B--2---:R-:W-:-:S13]  /*1ef0*/  LOP3.LUT P2, RZ, R6, 0x1, RZ, 0xc0, !PT ;  /* 0x0000000106ff7812 */ /* 0x004fda000784c0ff */
[----:B------:R-:W-:Y:S01]  /*1f00*/  @P2 SHF.R.U32.HI R3, RZ, 0x10, R5 ;  /* 0x00000010ff032819 */ /* 0x000fe20000011605 */
[----:B------:R-:W-:Y:S01]  /*1f10*/  VOTEU.ANY UP0, P2 ;  /* 0x0000000000ff7886 */ /* 0x000fe20001000100 */
[----:B------:R-:W-:Y:S02]  /*1f20*/  @P2 MOV R11, R4 ;  /* 0x00000004000b2202 */ /* 0x000fe40000000f00 */
[----:B------:R-:W-:Y:S02]  /*1f30*/  @P2 R2UR.BROADCAST UR8, R3 ;  /* 0x00000000030822ca */ /* 0x000fe400008e0000 */
[----:B------:R-:W-:-:S11]  /*1f40*/  @P2 LOP3.LUT R8, R5, 0xffff, RZ, 0xc0, !PT ;  /* 0x0000ffff05082812 */ /* 0x000fd600078ec0ff */
[----:B------:R-:W-:Y:S01]  /*1f50*/  @UP0 UMOV UR36, UR8 ;  /* 0x0000000800240c82 */ /* 0x000fe20008000000 */
[----:B-1----:R-:W-:Y:S05]  /*1f60*/  @!P0 BRA `(.L_x_34) ;  /* 0x0000000000b88947 */ /* 0x002fea0003800000 */
[----:B------:R-:W4:Y:S01]  /*1f70*/  LDC.64 R4, c[0x0][0xb18] ;  /* 0x0002c600ff047b82 */ /* 0x000f220000000a00 */
[----:B------:R-:W-:-:S07]  /*1f80*/  ISETP.NE.AND P3, PT, R72, 0x1, PT ;  /* 0x000000014800780c */ /* 0x000fce0003f65270 */
[----:B------:R-:W1:Y:S08]  /*1f90*/  LDC.64 R6, c[0x0][0xb10] ;  /* 0x0002c400ff067b82 */ /* 0x000e700000000a00 */
[----:B------:R-:W2:Y:S08]  /*1fa0*/  LDC R16, c[0x0][0xb20] ;  /* 0x0002c800ff107b82 */ /* 0x000eb00000000800 */
[----:B------:R-:W3:Y:S01]  /*1fb0*/  LDC R18, c[0x0][0xb0c] ;  /* 0x0002c300ff127b82 */ /* 0x000ee20000000800 */
[----:B----4-:R-:W-:Y:S01]  /*1fc0*/  IMAD.HI.U32 R17, R0, R5, RZ ;  /* 0x0000000500117227 */ /* 0x010fe200078e00ff */
[----:B------:R-:W-:-:S03]  /*1fd0*/  ISETP.NE.AND P0, PT, R4, 0x1, PT ;  /* 0x000000010400780c */ /* 0x000fc60003f05270 */
[----:B------:R-:W-:-:S03]  /*1fe0*/  IMAD.HI.U32 R5, R8, R5, RZ ;  /* 0x0000000508057227 */ /* 0x000fc600078e00ff */
[----:B------:R-:W4:Y:S01]  /*1ff0*/  LDC.64 R2, c[0x0][0xb28] ;  /* 0x0002ca00ff027b82 */ /* 0x000f220000000a00 */
[----:B-1----:R-:W-:-:S04]  /*2000*/  IMAD.HI.U32 R20, R9, R6, RZ ;  /* 0x0000000609147227 */ /* 0x002fc800078e00ff */
[----:B------:R-:W-:Y:S01]  /*2010*/  IMAD.HI.U32 R22, R11, R6, RZ ;  /* 0x000000060b167227 */ /* 0x000fe200078e00ff */
[----:B------:R-:W-:Y:S02]  /*2020*/  SHF.R.U32.HI R20, RZ, R7, R20 ;  /* 0x00000007ff147219 */ /* 0x000fe40000011614 */
[-C--:B--2---:R-:W-:Y:S02]  /*2030*/  SHF.R.U32.HI R17, RZ, R16.reuse, R17 ;  /* 0x00000010ff117219 */ /* 0x084fe40000011611 */
[----:B------:R-:W-:Y:S02]  /*2040*/  SHF.R.U32.HI R5, RZ, R16, R5 ;  /* 0x00000010ff057219 */ /* 0x000fe40000011605 */
[----:B------:R-:W-:Y:S02]  /*2050*/  SEL R17, R0, R17, !P0 ;  /* 0x0000001100117207 */ /* 0x000fe40004000000 */
[----:B------:R-:W-:Y:S02]  /*2060*/  SHF.R.U32.HI R22, RZ, R7, R22 ;  /* 0x00000007ff167219 */ /* 0x000fe40000011616 */
[----:B---3--:R-:W-:-:S02]  /*2070*/  ISETP.NE.AND P1, PT, R18, 0x1, PT ;  /* 0x000000011200780c */ /* 0x008fc40003f25270 */
[----:B------:R-:W-:Y:S02]  /*2080*/  SEL R5, R8, R5, !P0 ;  /* 0x0000000508057207 */ /* 0x000fe40004000000 */
[----:B------:R-:W-:Y:S02]  /*2090*/  SEL R19, R9, R20, !P1 ;  /* 0x0000001409137207 */ /* 0x000fe40004800000 */
[----:B------:R-:W-:Y:S01]  /*20a0*/  SEL R7, R11, R22, !P1 ;  /* 0x000000160b077207 */ /* 0x000fe20004800000 */
[----:B----4-:R-:W-:-:S04]  /*20b0*/  IMAD.HI.U32 R20, R17, R2, RZ ;  /* 0x0000000211147227 */ /* 0x010fc800078e00ff */
[----:B------:R-:W-:Y:S01]  /*20c0*/  IMAD.HI.U32 R6, R19, R2, RZ ;  /* 0x0000000213067227 */ /* 0x000fe200078e00ff */
[----:B------:R-:W-:-:S04]  /*20d0*/  @P3 SHF.R.U32.HI R17, RZ, R3, R20 ;  /* 0x00000003ff113219 */ /* 0x000fc80000011614 */
[----:B------:R-:W-:Y:S01]  /*20e0*/  @P3 SHF.R.U32.HI R19, RZ, R3, R6 ;  /* 0x00000003ff133219 */ /* 0x000fe20000011606 */
[----:B------:R-:W-:-:S04]  /*20f0*/  IMAD R17, R72, R17, RZ ;  /* 0x0000001148117224 */ /* 0x000fc800078e02ff */
[----:B------:R-:W-:Y:S01]  /*2100*/  IMAD R6, R72, R19, RZ ;  /* 0x0000001348067224 */ /* 0x000fe200078e02ff */
[C---:B------:R-:W-:Y:S02]  /*2110*/  ISETP.GE.AND P0, PT, R5.reuse, R17, PT ;  /* 0x000000110500720c */ /* 0x040fe40003f06270 */
[----:B------:R-:W-:Y:S02]  /*2120*/  IADD3 R17, PT, PT, -R5, RZ, RZ ;  /* 0x000000ff05117210 */ /* 0x000fe40007ffe1ff */
[----:B------:R-:W-:Y:S01]  /*2130*/  ISETP.GE.OR P0, PT, R7, R6, P0 ;  /* 0x000000060700720c */ /* 0x000fe20000706670 */
[----:B------:R-:W-:-:S04]  /*2140*/  IMAD.HI.U32 R6, R5, R2, RZ ;  /* 0x0000000205067227 */ /* 0x000fc800078e00ff */
[----:B------:R-:W-:Y:S01]  /*2150*/  IMAD R8, R4, R17, R8 ;  /* 0x0000001104087224 */ /* 0x000fe200078e0208 */
[----:B------:R-:W-:-:S04]  /*2160*/  SHF.R.U32.HI R6, RZ, R3, R6 ;  /* 0x00000003ff067219 */ /* 0x000fc80000011606 */
[----:B------:R-:W-:-:S03]  /*2170*/  SEL R6, R5, R6, !P3 ;  /* 0x0000000605067207 */ /* 0x000fc60005800000 */
[----:B------:R-:W-:-:S04]  /*2180*/  @!P0 IMAD.HI.U32 R16, R7, R2, RZ ;  /* 0x0000000207108227 */ /* 0x000fc800078e00ff */
[----:B------:R-:W-:Y:S01]  /*2190*/  IMAD.MOV R2, RZ, RZ, -R6 ;  /* 0x000000ffff027224 */ /* 0x000fe200078e0a06 */
[----:B------:R-:W-:-:S03]  /*21a0*/  @!P0 SHF.R.U32.HI R16, RZ, R3, R16 ;  /* 0x00000003ff108219 */ /* 0x000fc60000011610 */
[----:B------:R-:W-:Y:S01]  /*21b0*/  IMAD R2, R72, R2, R5 ;  /* 0x0000000248027224 */ /* 0x000fe200078e0205 */
        /* <DEDUP_REMOVED lines=9> */
.L_x_34:
[----:B------:R-:W1:Y:S02]  /*2250*/  LDCU UR8, c[0x0][0xb30] ;  /* 0x00016600ff0877ac */ /* 0x000e640008000800 */
[----:B-1----:R-:W-:-:S09]  /*2260*/  UISETP.NE.AND UP0, UPT, UR8, 0x1, UPT ;  /* 0x000000010800788c */ /* 0x002fd2000bf05270 */
[----:B------:R-:W-:Y:S05]  /*2270*/  BRA.U UP0, `(.L_x_35) ;  /* 0x0000000100407547 */ /* 0x000fea000b800000 */
[----:B------:R-:W1:Y:S08]  /*2280*/  LDC.64 R4, c[0x0][0xb10] ;  /* 0x0002c400ff047b82 */ /* 0x000e700000000a00 */
[----:B------:R-:W2:Y:S08]  /*2290*/  LDC.64 R2, c[0x0][0xb18] ;  /* 0x0002c600ff027b82 */ /* 0x000eb00000000a00 */
[----:B------:R-:W3:Y:S08]  /*22a0*/  LDC R6, c[0x0][0xb20] ;  /* 0x0002c800ff067b82 */ /* 0x000ef00000000800 */
[----:B------:R-:W4:Y:S01]  /*22b0*/  LDC R16, c[0x0][0xb0c] ;  /* 0x0002c300ff107b82 */ /* 0x000f220000000800 */
[----:B-1----:R-:W-:-:S05]  /*22c0*/  IMAD.HI.U32 R4, R11, R4, RZ ;  /* 0x000000040b047227 */ /* 0x002fca00078e00ff */
[----:B------:R-:W-:Y:S01]  /*22d0*/  SHF.R.U32.HI R4, RZ, R5, R4 ;  /* 0x00000005ff047219 */ /* 0x000fe20000011604 */
[----:B--2---:R-:W-:Y:S01]  /*22e0*/  IMAD.HI.U32 R3, R8, R3, RZ ;  /* 0x0000000308037227 */ /* 0x004fe200078e00ff */
[----:B------:R-:W-:-:S04]  /*22f0*/  ISETP.NE.AND P0, PT, R2, 0x1, PT ;  /* 0x000000010200780c */ /* 0x000fc80003f05270 */
[----:B---3--:R-:W-:-:S04]  /*2300*/  SHF.R.U32.HI R3, RZ, R6, R3 ;  /* 0x00000006ff037219 */ /* 0x008fc80000011603 */
[----:B------:R-:W-:Y:S02]  /*2310*/  SEL R3, R8, R3, !P0 ;  /* 0x0000000308037207 */ /* 0x000fe40004000000 */
[----:B----4-:R-:W-:-:S04]  /*2320*/  ISETP.NE.AND P1, PT, R16, 0x1, PT ;  /* 0x000000011000780c */ /* 0x010fc80003f25270 */
[----:B------:R-:W-:-:S05]  /*2330*/  SEL R4, R11, R4, !P1 ;  /* 0x000000040b047207 */ /* 0x000fca0004800000 */
[----:B------:R-:W-:Y:S02]  /*2340*/  IMAD.IADD R5, R3, 0x1, -R4 ;  /* 0x0000000103057824 */ /* 0x000fe400078e0a04 */
[----:B------:R-:W-:Y:S02]  /*2350*/  IMAD.IADD R3, R4, 0x1, -R3 ;  /* 0x0000000104037824 */ /* 0x000fe400078e0a03 */
[----:B------:R-:W-:Y:S02]  /*2360*/  IMAD R11, R5, R16, R11 ;  /* 0x00000010050b7224 */ /* 0x000fe400078e020b */
[----:B------:R-:W-:-:S07]  /*2370*/  IMAD R8, R3, R2, R8 ;  /* 0x0000000203087224 */ /* 0x000fce00078e0208 */
.L_x_35:
[----:B------:R-:W-:Y:S01]  /*2380*/  VIADD R14, R14, 0x1 ;  /* 0x000000010e0e7836 */ /* 0x000fe20000000000 */
[----:B------:R-:W-:Y:S01]  /*2390*/  PLOP3.LUT P1, PT, PT, PT, PT, 0x80, 0x8 ;  /* 0x000000000008781c */ /* 0x000fe20003f2f070 */
[----:B------:R-:W-:Y:S02]  /*23a0*/  IMAD.IADD R21, R11, 0x1, R170 ;  /* 0x000000010b157824 */ /* 0x000fe400078e02aa */
[----:B------:R-:W-:Y:S01]  /*23b0*/  IMAD.IADD R20, R8, 0x1, R147 ;  /* 0x0000000108147824 */ /* 0x000fe200078e0293 */
[----:B------:R-:W-:-:S04]  /*23c0*/  ISETP.NE.AND P0, PT, R14, 0x2, PT ;  /* 0x000000020e00780c */ /* 0x000fc80003f05270 */
[----:B------:R-:W-:Y:S02]  /*23d0*/  SEL R2, RZ, 0x1, P0 ;  /* 0x00000001ff027807 */ /* 0x000fe40000000000 */
[----:B------:R-:W-:Y:S02]  /*23e0*/  SEL R14, R14, RZ, P0 ;  /* 0x000000ff0e0e7207 */ /* 0x000fe40000000000 */
[----:B------:R-:W-:Y:S01]  /*23f0*/  LOP3.LUT R13, R13, R2, RZ, 0x3c, !PT ;  /* 0x000000020d0d7212 */ /* 0x000fe200078e3cff */
[----:B------:R-:W-:Y:S06]  /*2400*/  @P2 BRA `(.L_x_36) ;  /* 0xfffffff000982947 */ /* 0x000fec000383ffff */
[----:B------:R-:W-:Y:S01]  /*2410*/  UIADD3 UR4, UPT, UPT, UR4, 0x70, URZ ;  /* 0x0000007004047890 */ /* 0x000fe2000fffe0ff */
[----:B------:R-:W-:-:S03]  /*2420*/  SHF.L.U32 R3, R15, 0x1f, RZ ;  /* 0x0000001f0f037819 */ /* 0x000fc600000006ff */
[----:B------:R-:W-:-:S09]  /*2430*/  ULEA UR5, UR6, UR4, 0x3 ;  /* 0x0000000406057291 */ /* 0x000fd2000f8e18ff */
[----:B------:R-:W1:Y:S02]  /*2440*/  SYNCS.PHASECHK.TRANS64.TRYWAIT P0, [UR5], R3 ;  /* 0x00000003ff0075a7 */ /* 0x000e640008001105 */
[----:B-1----:R-:W-:Y:S05]  /*2450*/  @!P0 BRA `(.L_x_37) ;  /* 0x0000009000a48947 */ /* 0x002fea0003800000 */
.L_x_142:
[----:B------:R-:W-:-:S04]  /*2460*/  UIADD3 UR6, UPT, UPT, UR6, 0x1, URZ ;  /* 0x0000000106067890 */ /* 0x000fc8000fffe0ff */
[----:B------:R-:W-:-:S04]  /*2470*/  UISETP.NE.AND UP0, UPT, UR6, 0xe, UPT ;  /* 0x0000000e0600788c */ /* 0x000fc8000bf05270 */
[----:B------:R-:W-:Y:S02]  /*2480*/  USEL UR7, URZ, 0x1, UP0 ;  /* 0x00000001ff077887 */ /* 0x000fe40008000000 */
[----:B------:R-:W-:-:S04]  /*2490*/  USEL UR6, UR6, URZ, UP0 ;  /* 0x000000ff06067287 */ /* 0x000fc80008000000 */
[----:B------:R-:W-:Y:S01]  /*24a0*/  ULEA UR5, UR6, UR4, 0x3 ;  /* 0x0000000406057291 */ /* 0x000fe2000f8e18ff */
[----:B------:R-:W-:-:S04]  /*24b0*/  LOP3.LUT R2, R15, UR7, RZ, 0x3c, !PT ;  /* 0x000000070f027c12 */ /* 0x000fc8000f8e3cff */
[----:B-1----:R-:W-:-:S04]  /*24c0*/  SHF.L.U32 R3, R2, 0x1f, RZ ;  /* 0x0000001f02037819 */ /* 0x002fc800000006ff */
[----:B------:R-:W1:Y:S02]  /*24d0*/  SYNCS.PHASECHK.TRANS64.TRYWAIT P0, [UR5], R3 ;  /* 0x00000003ff0075a7 */ /* 0x000e640008001105 */
[----:B-1----:R-:W-:Y:S05]  /*24e0*/  @!P0 BRA `(.L_x_38) ;  /* 0x0000009000988947 */ /* 0x002fea0003800000 */
.L_x_144:
        /* <DEDUP_REMOVED lines=9> */
.L_x_146:
        /* <DEDUP_REMOVED lines=9> */
.L_x_148:
        /* <DEDUP_REMOVED lines=9> */
.L_x_150:
        /* <DEDUP_REMOVED lines=9> */
.L_x_152:
        /* <DEDUP_REMOVED lines=9> */
.L_x_154:
        /* <DEDUP_REMOVED lines=9> */
.L_x_156:
        /* <DEDUP_REMOVED lines=9> */
.L_x_158:
        /* <DEDUP_REMOVED lines=9> */
.L_x_160:
        /* <DEDUP_REMOVED lines=9> */
.L_x_162:
        /* <DEDUP_REMOVED lines=9> */
.L_x_164:
        /* <DEDUP_REMOVED lines=9> */
.L_x_166:
[----:B------:R-:W-:-:S04]  /*2b20*/  UIADD3 UR6, UPT, UPT, UR6, 0x1, URZ ;  /* 0x0000000106067890 */ /* 0x000fc8000fffe0ff */
[----:B------:R-:W-:-:S04]  /*2b30*/  UISETP.NE.AND UP0, UPT, UR6, 0xe, UPT ;  /* 0x0000000e0600788c */ /* 0x000fc8000bf05270 */
[----:B------:R-:W-:Y:S02]  /*2b40*/  USEL UR5, URZ, 0x1, UP0 ;  /* 0x00000001ff057887 */ /* 0x000fe40008000000 */
[----:B------:R-:W-:-:S04]  /*2b50*/  USEL UR6, UR6, URZ, UP0 ;  /* 0x000000ff06067287 */ /* 0x000fc80008000000 */
[----:B------:R-:W-:Y:S01]  /*2b60*/  ULEA UR6, UR6, UR4, 0x3 ;  /* 0x0000000406067291 */ /* 0x000fe2000f8e18ff */
[----:B-1----:R-:W-:-:S04]  /*2b70*/  LOP3.LUT R3, R2, UR5, RZ, 0x3c, !PT ;  /* 0x0000000502037c12 */ /* 0x002fc8000f8e3cff */
[----:B------:R-:W-:Y:S01]  /*2b80*/  SHF.L.U32 R3, R3, 0x1f, RZ ;  /* 0x0000001f03037819 */ /* 0x000fe200000006ff */
[----:B----4-:R-:W-:-:S07]  /*2b90*/  IMAD.U32 R0, RZ, RZ, UR6 ;  /* 0x00000006ff007e24 */ /* 0x010fce000f8e00ff */
.L_x_50:
[----:B-1----:R1:W2:Y:S02]  /*2ba0*/  SYNCS.PHASECHK.TRANS64.TRYWAIT P0, [R0+URZ], R3 ;  /* 0x00000003000075a7 */ /* 0x0022a400080011ff */
[----:B--2---:R-:W-:Y:S05]  /*2bb0*/  @!P0 NANOSLEEP.SYNCS 0x989680 ;  /* 0x009896800000895d */ /* 0x004fea0003900000 */
[----:B------:R-:W2:Y:S02]  /*2bc0*/  @!P0 SYNCS.PHASECHK.TRANS64 P0, [R0+URZ], R3 ;  /* 0x00000003000085a7 */ /* 0x000ea400080010ff */
[----:B--2---:R-:W-:Y:S05]  /*2bd0*/  @P0 EXIT ;  /* 0x000000000000094d */ /* 0x004fea0003800000 */
[----:B------:R-:W-:Y:S05]  /*2be0*/  BRA `(.L_x_50) ;  /* 0xfffffffc00ec7947 */ /* 0x000fea000383ffff */
.L_x_18:
[----:B------:R-:W-:-:S04]  /*2bf0*/  UISETP.NE.AND UP1, UPT, UR37, URZ, UPT ;  /* 0x000000ff2500728c */ /* 0x000fc8000bf25270 */
[----:B------:R-:W-:-:S09]  /*2c00*/  UISETP.NE.OR UP1, UPT, UR8, 0x1, UP1 ;  /* 0x000000010800788c */ /* 0x000fd20008f25670 */
[----:B------:R-:W-:Y:S05]  /*2c10*/  BRA.U UP1, `(.L_x_51) ;  /* 0x0000000501487547 */ /* 0x000fea000b800000 */
[----:B------:R-:W-:Y:S01]  /*2c20*/  ISETP.NE.AND P2, PT, R2, RZ, PT ;  /* 0x000000ff0200720c */ /* 0x000fe20003f45270 */
[----:B------:R-:W-:Y:S01]  /*2c30*/  IMAD.MOV.U32 R12, RZ, RZ, 0x1 ;  /* 0x00000001ff0c7424 */ /* 0x000fe200078e00ff */
[----:B------:R-:W-:Y:S02]  /*2c40*/  CS2R R10, SRZ ;  /* 0x00000000000a7805 */ /* 0x000fe4000001ff00 */
[----:B------:R-:W-:Y:S01]  /*2c50*/  CS2R R8, SRZ ;  /* 0x0000000000087805 */ /* 0x000fe2000001ff00 */
[----:B------:R-:W-:Y:S01]  /*2c60*/  UMOV UR4, 0x400 ;  /* 0x0000040000047882 */ /* 0x000fe20000000000 */
[----:B------:R-:W-:Y:S01]  /*2c70*/  UMOV UR6, URZ ;  /* 0x000000ff00067c82 */ /* 0x000fe20008000000 */
[----:B------:R-:W-:-:S12]  /*2c80*/  ULEA UR37, UR37, UR4, 0x18 ;  /* 0x0000000425257291 */ /* 0x000fd8000f8ec0ff */
.L_x_55:
[----:B------:R-:W-:Y:S02]  /*2c90*/  LEA R0, R8, UR37, 0x3 ;  /* 0x0000002508007c11 */ /* 0x000fe4000f8e18ff */
[----:B------:R-:W-:-:S03]  /*2ca0*/  SHF.L.U32 R5, R9, 0x1f, RZ ;  /* 0x0000001f09057819 */ /* 0x000fc600000006ff */
[----:B------:R-:W-:Y:S01]  /*2cb0*/  VIADD R4, R0, 0x180 ;  /* 0x0000018000047836 */ /* 0x000fe20000000000 */
[----:B------:R-:W1:Y:S02]  /*2cc0*/  SYNCS.PHASECHK.TRANS64.TRYWAIT P0, [R0+URZ+0x170], R5 ;  /* 0x00017005000075a7 */ /* 0x000e6400080011ff */
[----:B-1----:R-:W-:Y:S05]  /*2cd0*/  @!P0 BRA `(.L_x_52) ;  /* 0x0000008c00bc8947 */ /* 0x002fea0003800000 */
.L_x_167:
[----:B------:R-:W-:Y:S01]  /*2ce0*/  ULEA UR5, UR6, UR37, 0x3 ;  /* 0x0000002506057291 */ /* 0x000fe2000f8e18ff */
[----:B------:R-:W-:Y:S02]  /*2cf0*/  PRMT R4, RZ, 0x654, R4 ;  /* 0x00000654ff047816 */ /* 0x000fe40000000004 */
[----:B-1----:R-:W-:Y:S01]  /*2d00*/  SHF.L.U32 R5, R12, 0x1f, RZ ;  /* 0x0000001f0c057819 */ /* 0x002fe200000006ff */
[----:B------:R-:W-:Y:S01]  /*2d10*/  UIADD3 UR4, UPT, UPT, UR5, 0x130, URZ ;  /* 0x0000013005047890 */ /* 0x000fe2000fffe0ff */
[----:B------:R1:W-:Y:S05]  /*2d20*/  SYNCS.ARRIVE.TRANS64.RED.A1T0 RZ, [R4+URZ], RZ ;  /* 0x000000ff04ff79a7 */ /* 0x0003ea00081004ff */
[----:B------:R-:W-:Y:S01]  /*2d30*/  IMAD.U32 R7, RZ, RZ, UR4 ;  /* 0x00000004ff077e24 */ /* 0x000fe2000f8e00ff */
[----:B------:R-:W2:Y:S04]  /*2d40*/  SYNCS.PHASECHK.TRANS64.TRYWAIT P0, [UR5+0x140], R5 ;  /* 0x00014005ff0075a7 */ /* 0x000ea80008001105 */
[----:B------:R-:W-:Y:S01]  /*2d50*/  PRMT R6, R2, 0x654, R7 ;  /* 0x0000065402067816 */ /* 0x000fe20000000007 */
[----:B-1----:R-:W-:Y:S01]  /*2d60*/  @!P2 IMAD.MOV.U32 R4, RZ, RZ, 0x10 ;  /* 0x00000010ff04a424 */ /* 0x002fe200078e00ff */
[----:B--2---:R-:W-:Y:S06]  /*2d70*/  @!P0 BRA `(.L_x_53) ;  /* 0x0000008c00a88947 */ /* 0x004fec0003800000 */
.L_x_169:
[----:B------:R-:W-:Y:S01]  /*2d80*/  ULEA UR4, UR6, UR37, 0x4 ;  /* 0x0000002506047291 */ /* 0x000fe2000f8e20ff */
[----:B------:R-:W-:Y:S01]  /*2d90*/  SEL R3, R6, R3, !P2 ;  /* 0x0000000306037207 */ /* 0x000fe20005000000 */
[----:B------:R-:W-:Y:S01]  /*2da0*/  UIADD3 UR5, UPT, UPT, UR5, 0x130, URZ ;  /* 0x0000013005057890 */ /* 0x000fe2000fffe0ff */
[----:B-1----:R-:W-:Y:S01]  /*2db0*/  LEA R0, R11, UR37, 0x3 ;  /* 0x000000250b007c11 */ /* 0x002fe2000f8e18ff */
[----:B------:R-:W-:Y:S01]  /*2dc0*/  UIADD3 UR4, UPT, UPT, UR4, 0x1a0, URZ ;  /* 0x000001a004047890 */ /* 0x000fe2000fffe0ff */
[----:B------:R-:W-:Y:S01]  /*2dd0*/  SHF.L.U32 R5, R10, 0x1f, RZ ;  /* 0x0000001f0a057819 */ /* 0x000fe200000006ff */
[----:B------:R1:W-:Y:S01]  /*2de0*/  @!P2 SYNCS.ARRIVE.TRANS64.RED RZ, [R3+URZ], R4 ;  /* 0x0000000403ffa9a7 */ /* 0x0003e200080004ff */
[----:B------:R-:W-:Y:S01]  /*2df0*/  UIADD3 UR6, UPT, UPT, UR6, 0x1, URZ ;  /* 0x0000000106067890 */ /* 0x000fe2000fffe0ff */
[----:B------:R-:W-:-:S03]  /*2e00*/  VIADD R8, R8, 0x1 ;  /* 0x0000000108087836 */ /* 0x000fc60000000000 */
[----:B------:R-:W-:Y:S02]  /*2e10*/  UISETP.NE.AND UP0, UPT, UR6, 0x2, UPT ;  /* 0x000000020600788c */ /* 0x000fe4000bf05270 */
[----:B------:R-:W-:Y:S06]  /*2e20*/  UGETNEXTWORKID.BROADCAST [UR4], [UR5] ;  /* 0x00000000040073ca */ /* 0x000fec0008000100 */
[----:B------:R-:W-:Y:S01]  /*2e30*/  USEL UR4, URZ, 0x1, UP0 ;  /* 0x00000001ff047887 */ /* 0x000fe20008000000 */
[----:B------:R-:W-:Y:S01]  /*2e40*/  ISETP.NE.AND P0, PT, R8, 0x2, PT ;  /* 0x000000020800780c */ /* 0x000fe20003f05270 */
[----:B------:R-:W-:Y:S01]  /*2e50*/  USEL UR6, UR6, URZ, UP0 ;  /* 0x000000ff06067287 */ /* 0x000fe20008000000 */
[----:B------:R-:W2:Y:S03]  /*2e60*/  SYNCS.PHASECHK.TRANS64.TRYWAIT P1, [R0+URZ+0x130], R5 ;  /* 0x00013005000075a7 */ /* 0x000ea600080211ff */
[----:B------:R-:W-:Y:S01]  /*2e70*/  LOP3.LUT R12, R12, UR4, RZ, 0x3c, !PT ;  /* 0x000000040c0c7c12 */ /* 0x000fe2000f8e3cff */
[----:B-12---:R-:W-:Y:S07]  /*2e80*/  @!P1 BRA `(.L_x_54) ;  /* 0x0000008c007c9947 */ /* 0x006fee0003800000 */
.L_x_170:
[C---:B------:R-:W-:Y:S01]  /*2e90*/  LEA R4, R11.reuse, UR37, 0x4 ;  /* 0x000000250b047c11 */ /* 0x040fe2000f8e20ff */
[----:B-1----:R-:W-:Y:S01]  /*2ea0*/  VIADD R0, R0, 0x140 ;  /* 0x0000014000007836 */ /* 0x002fe20000000000 */
[----:B------:R-:W-:Y:S01]  /*2eb0*/  SEL R8, R8, RZ, P0 ;  /* 0x000000ff08087207 */ /* 0x000fe20000000000 */
[----:B------:R-:W-:-:S03]  /*2ec0*/  VIADD R11, R11, 0x1 ;  /* 0x000000010b0b7836 */ /* 0x000fc60000000000 */
[----:B------:R-:W1:Y:S01]  /*2ed0*/  LDS.128 R4, [R4+0x1a0] ;  /* 0x0001a00004047984 */ /* 0x000e620000000c00 */
[----:B------:R-:W-:Y:S02]  /*2ee0*/  PRMT R0, RZ, 0x654, R0 ;  /* 0x00000654ff007816 */ /* 0x000fe40000000000 */
[C---:B------:R-:W-:Y:S01]  /*2ef0*/  ISETP.NE.AND P1, PT, R11.reuse, 0x2, PT ;  /* 0x000000020b00780c */ /* 0x040fe20003f25270 */
[----:B------:R-:W-:Y:S01]  /*2f00*/  @!PT LDS RZ, [RZ] ;  /* 0x00000000fffff984 */ /* 0x000fe20000000800 */
[----:B------:R-:W-:Y:S01]  /*2f10*/  @!PT LDS RZ, [RZ] ;  /* 0x00000000fffff984 */ /* 0x000fe20000000800 */
[----:B------:R-:W-:Y:S01]  /*2f20*/  @!PT LDS RZ, [RZ] ;  /* 0x00000000fffff984 */ /* 0x000fe20000000800 */
[----:B------:R-:W-:Y:S01]  /*2f30*/  @!PT LDS RZ, [RZ] ;  /* 0x00000000fffff984 */ /* 0x000fe20000000800 */
[----:B------:R2:W-:Y:S06]  /*2f40*/  MEMBAR.ALL.CTA ;  /* 0x0000000000007992 */ /* 0x0005ec0000008000 */
[----:B--2---:R-:W2:Y:S01]  /*2f50*/  FENCE.VIEW.ASYNC.S ;  /* 0x00000000000073c6 */ /* 0x004ea20000000000 */
[----:B------:R-:W-:Y:S01]  /*2f60*/  SEL R11, R11, RZ, P1 ;  /* 0x000000ff0b0b7207 */ /* 0x000fe20000800000 */
[----:B--2---:R2:W-:Y:S01]  /*2f70*/  SYNCS.ARRIVE.TRANS64.RED.A1T0 RZ, [R0+URZ], RZ ;  /* 0x000000ff00ff79a7 */ /* 0x0045e200081004ff */
[----:B-1----:R-:W-:-:S02]  /*2f80*/  LOP3.LUT P3, RZ, R6, 0x1, RZ, 0xc0, !PT ;  /* 0x0000000106ff7812 */ /* 0x002fc4000786c0ff */
[----:B------:R-:W-:-:S04]  /*2f90*/  SEL R5, RZ, 0x1, P1 ;  /* 0x00000001ff057807 */ /* 0x000fc80000800000 */
[----:B------:R-:W-:Y:S02]  /*2fa0*/  LOP3.LUT R10, R10, R5, RZ, 0x3c, !PT ;  /* 0x000000050a0a7212 */ /* 0x000fe400078e3cff */
[----:B--2---:R-:W-:-:S04]  /*2fb0*/  SEL R0, RZ, 0x1, P0 ;  /* 0x00000001ff007807 */ /* 0x004fc80000000000 */
[----:B------:R-:W-:Y:S01]  /*2fc0*/  LOP3.LUT R9, R9, R0, RZ, 0x3c, !PT ;  /* 0x0000000009097212 */ /* 0x000fe200078e3cff */
[----:B------:R-:W-:Y:S06]  /*2fd0*/  @P3 BRA `(.L_x_55) ;  /* 0xfffffffc002c3947 */ /* 0x000fec000383ffff */
[----:B------:R-:W-:Y:S01]  /*2fe0*/  ULEA UR5, UR6, UR37, 0x3 ;  /* 0x0000002506057291 */ /* 0x000fe2000f8e18ff */
[----:B------:R-:W-:-:S08]  /*2ff0*/  SHF.L.U32 R3, R12, 0x1f, RZ ;  /* 0x0000001f0c037819 */ /* 0x000fd000000006ff */
[----:B------:R-:W1:Y:S02]  /*3000*/  SYNCS.PHASECHK.TRANS64 P0, [UR5+0x140], R3 ;  /* 0x00014003ff0075a7 */ /* 0x000e640008001005 */
[----:B-1----:R-:W-:Y:S05]  /*3010*/  @P0 BRA `(.L_x_56) ;  /* 0x0000000000080947 */ /* 0x002fea0003800000 */
[----:B------:R-:W1:Y:S02]  /*3020*/  SYNCS.PHASECHK.TRANS64.TRYWAIT P0, [UR5+0x140], R3 ;  /* 0x00014003ff0075a7 */ /* 0x000e640008001105 */
[----:B-1----:R-:W-:Y:S05]  /*3030*/  @!P0 BRA `(.L_x_57) ;  /* 0x0000008c00248947 */ /* 0x002fea0003800000 */
.L_x_56:
[----:B------:R-:W-:-:S04]  /*3040*/  UIADD3 UR4, UPT, UPT, UR6, 0x1, URZ ;  /* 0x0000000106047890 */ /* 0x000fc8000fffe0ff */
[----:B------:R-:W-:-:S04]  /*3050*/  UISETP.NE.AND UP0, UPT, UR4, 0x2, UPT ;  /* 0x000000020400788c */ /* 0x000fc8000bf05270 */
[----:B------:R-:W-:Y:S02]  /*3060*/  USEL UR7, URZ, 0x1, UP0 ;  /* 0x00000001ff077887 */ /* 0x000fe40008000000 */
[----:B------:R-:W-:-:S04]  /*3070*/  USEL UR4, UR4, URZ, UP0 ;  /* 0x000000ff04047287 */ /* 0x000fc80008000000 */
[----:B------:R-:W-:Y:S01]  /*3080*/  ULEA UR4, UR4, UR37, 0x3 ;  /* 0x0000002504047291 */ /* 0x000fe2000f8e18ff */
[----:B-1----:R-:W-:-:S04]  /*3090*/  LOP3.LUT R3, R12, UR7, RZ, 0x3c, !PT ;  /* 0x000000070c037c12 */ /* 0x002fc8000f8e3cff */
[----:B------:R-:W-:-:S04]  /*30a0*/  SHF.L.U32 R0, R3, 0x1f, RZ ;  /* 0x0000001f03007819 */ /* 0x000fc800000006ff */
[----:B------:R-:W1:Y:S02]  /*30b0*/  SYNCS.PHASECHK.TRANS64 P0, [UR4+0x140], R0 ;  /* 0x00014000ff0075a7 */ /* 0x000e640008001004 */
[----:B-1----:R-:W-:Y:S05]  /*30c0*/  @P0 EXIT ;  /* 0x000000000000094d */ /* 0x002fea0003800000 */
[----:B------:R-:W-:Y:S02]  /*30d0*/  SHF.L.U32 R3, R3, 0x1f, RZ ;  /* 0x0000001f03037819 */ /* 0x000fe400000006ff */
[----:B------:R-:W-:-:S07]  /*30e0*/  MOV R0, UR4 ;  /* 0x0000000400007c02 */ /* 0x000fce0008000f00 */
.L_x_58:
[----:B-1----:R1:W2:Y:S02]  /*30f0*/  SYNCS.PHASECHK.TRANS64.TRYWAIT P0, [R0+URZ+0x140], R3 ;  /* 0x00014003000075a7 */ /* 0x0022a400080011ff */
[----:B--2---:R-:W-:Y:S05]  /*3100*/  @!P0 NANOSLEEP.SYNCS 0x989680 ;  /* 0x009896800000895d */ /* 0x004fea0003900000 */
[----:B------:R-:W2:Y:S02]  /*3110*/  @!P0 SYNCS.PHASECHK.TRANS64 P0, [R0+URZ+0x140], R3 ;  /* 0x00014003000085a7 */ /* 0x000ea400080010ff */
[----:B--2---:R-:W-:Y:S05]  /*3120*/  @P0 EXIT ;  /* 0x000000000000094d */ /* 0x004fea0003800000 */
[----:B------:R-:W-:Y:S05]  /*3130*/  BRA `(.L_x_58) ;  /* 0xfffffffc00ec7947 */ /* 0x000fea000383ffff */
.L_x_51:
[----:B------:R-:W-:-:S09]  /*3140*/  UISETP.NE.AND UP1, UPT, UR8, URZ, UPT ;  /* 0x000000ff0800728c */ /* 0x000fd2000bf25270 */
[----:B------:R-:W-:Y:S05]  /*3150*/  BRA.U UP1, `(.L_x_59) ;  /* 0x0000000d01187547 */ /* 0x000fea000b800000 */
[----:B------:R-:W-:Y:S01]  /*3160*/  UMOV UR4, 0x40 ;  /* 0x0000004000047882 */ /* 0x000fe20000000000 */
[----:B------:R-:W-:Y:S01]  /*3170*/  NOP ;  /* 0x0000000000007918 */ /* 0x000fe20000000000 */
[----:B------:R-:W-:Y:S01]  /*3180*/  ULEA UR4, UR37, UR4, 0x18 ;  /* 0x0000000425047291 */ /* 0x000fe2000f8ec0ff */
[----:B------:R-:W-:Y:S02]  /*3190*/  UMOV UR5, 0x400 ;  /* 0x0000040000057882 */ /* 0x000fe40000000000 */
[----:B------:R-:W-:-:S06]  /*31a0*/  ULEA UR37, UR37, UR5, 0x18 ;  /* 0x0000000525257291 */ /* 0x000fcc000f8ec0ff */
[----:B------:R-:W1:Y:S02]  /*31b0*/  LDS.U8 R0, [UR4+0x1c] ;  /* 0x00001c04ff007984 */ /* 0x000e640008000000 */
[----:B-1----:R-:W-:-:S13]  /*31c0*/  ISETP.NE.AND P0, PT, R0, RZ, PT ;  /* 0x000000ff0000720c */ /* 0x002fda0003f05270 */
[----:B------:R-:W-:Y:S05]  /*31d0*/  @P0 BRA `(.L_x_60) ;  /* 0x0000000000580947 */ /* 0x000fea0003800000 */
[----:B------:R-:W-:-:S13]  /*31e0*/  ELECT P0, URZ, PT ;  /* 0x0000000000ff782f */ /* 0x000fda0003800000 */
[----:B------:R-:W-:Y:S05]  /*31f0*/  @!P0 BRA `(.L_x_61) ;  /* 0x0000000000608947 */ /* 0x000fea0003800000 */
[----:B------:R-:W-:Y:S01]  /*3200*/  UMOV UR5, 0x10 ;  /* 0x0000001000057882 */ /* 0x000fe20000000000 */
[----:B------:R-:W-:Y:S01]  /*3210*/  HFMA2 R0, -RZ, RZ, 0, 5.9604644775390625e-08 ;  /* 0x00000001ff007431 */ /* 0x000fe200000001ff */
[----:B------:R-:W-:-:S03]  /*3220*/  MOV R2, 0xffff ;  /* 0x0000ffff00027802 */ /* 0x000fc60000000f00 */
[----:B------:R-:W-:Y:S04]  /*3230*/  DEPBAR.LE SB1, 0x36 ;  /* 0x00009d800000791a */ /* 0x000fe80000000000 */
[----:B------:R-:W1:Y:S02]  /*3240*/  UTCATOMSWS.FIND_AND_SET.ALIGN UP0, UR5, UR5 ;  /* 0x00000005000575e3 */ /* 0x000e640008000800 */
[----:B-1----:R-:W-:Y:S01]  /*3250*/  MOV R3, UR5 ;  /* 0x0000000500037c02 */ /* 0x002fe20008000f00 */
[----:B------:R-:W-:Y:S06]  /*3260*/  BRA.U UP0, `(.L_x_62) ;  /* 0x0000000100187547 */ /* 0x000fec000b800000 */
.L_x_63:
[----:B------:R-:W-:Y:S05]  /*3270*/  NANOSLEEP 0x64 ;  /* 0x000000640000795d */ /* 0x000fea0003800000 */
[----:B------:R-:W-:-:S05]  /*3280*/  UMOV UR5, 0x10 ;  /* 0x0000001000057882 */ /* 0x000fca0000000000 */
[----:B------:R-:W-:Y:S04]  /*3290*/  DEPBAR.LE SB1, 0x36 ;  /* 0x00009d800000791a */ /* 0x000fe80000000000 */
[----:B------:R-:W1:Y:S02]  /*32a0*/  UTCATOMSWS.FIND_AND_SET.ALIGN UP0, UR5, UR5 ;  /* 0x00000005000575e3 */ /* 0x000e640008000800 */
[----:B-1----:R-:W-:Y:S01]  /*32b0*/  MOV R3, UR5 ;  /* 0x0000000500037c02 */ /* 0x002fe20008000f00 */
[----:B------:R-:W-:Y:S05]  /*32c0*/  BRA.U !UP0, `(.L_x_63) ;  /* 0xfffffffd08e87547 */ /* 0x000fea000b83ffff */
.L_x_62:
[-C--:B------:R-:W-:Y:S02]  /*32d0*/  SHF.L.U32 R2, R2, R3.reuse, RZ ;  /* 0x0000000302027219 */ /* 0x080fe400000006ff */
[----:B------:R-:W-:Y:S01]  /*32e0*/  SHF.L.U32 R0, R0, R3, RZ ;  /* 0x0000000300007219 */ /* 0x000fe200000006ff */
[----:B------:R-:W-:Y:S02]  /*32f0*/  IMAD.SHL.U32 R3, R3, 0x20, RZ ;  /* 0x0000002003037824 */ /* 0x000fe400078e00ff */
[----:B------:R1:W-:Y:S04]  /*3300*/  ATOMS.OR RZ, [UR4+0x14], R2 ;  /* 0x00001402ffff798c */ /* 0x0003e8000b000004 */
[----:B------:R1:W-:Y:S04]  /*3310*/  ATOMS.OR RZ, [UR4+0x18], R0 ;  /* 0x00001800ffff798c */ /* 0x0003e8000b000004 */
[----:B------:R1:W-:Y:S01]  /*3320*/  STS [UR37+0x1c0], R3 ;  /* 0x0001c003ff007988 */ /* 0x0003e20008000825 */
[----:B------:R-:W-:Y:S05]  /*3330*/  BRA `(.L_x_61) ;  /* 0x0000000000107947 */ /* 0x000fea0003800000 */
.L_x_60:
[----:B------:R-:W-:Y:S02]  /*3340*/  MOV R0, 0xffffffff ;  /* 0xffffffff00007802 */ /* 0x000fe40000000f00 */
[----:B------:R-:W-:-:S03]  /*3350*/  MOV R2, 0x3380 ;  /* 0x0000338000027802 */ /* 0x000fc60000000f00 */
[----:B------:R1:W-:Y:S04]  /*3360*/  STS [UR37+0x1c0], R0 ;  /* 0x0001c000ff007988 */ /* 0x0003e80008000825 */
[----:B-1-3-5:R-:W-:Y:S05]  /*3370*/  CALL.REL.NOINC `($__internal_1_$__cuda_sm10x_tcgen05_guardrail_trap_phase_invalid_during_alloc) ;  /* 0x0000009000387944 */ /* 0x02afea0003c00000 */
.L_x_61:
[----:B------:R-:W-:Y:S05]  /*3380*/  WARPSYNC.ALL ;  /* 0x0000000000007948 */ /* 0x000fea0003800000 */
[----:B------:R-:W2:Y:S01]  /*3390*/  S2UR UR6, SR_CgaCtaId ;  /* 0x00000000000679c3 */ /* 0x000ea20000008800 */
[----:B------:R-:W-:Y:S01]  /*33a0*/  UMOV UR4, 0x400 ;  /* 0x0000040000047882 */ /* 0x000fe20000000000 */
[----:B------:R-:W-:-:S06]  /*33b0*/  NOP ;  /* 0x0000000000007918 */ /* 0x000fcc0000000000 */
[----:B------:R-:W-:Y:S06]  /*33c0*/  BAR.ARV 0x6, 0xa0 ;  /* 0x0182800000007b1d */ /* 0x000fec0000002000 */
[----:B------:R-:W4:Y:S01]  /*33d0*/  LDCU UR7, c[0x0][0x38c] ;  /* 0x00007180ff0777ac */ /* 0x000f220008000800 */
[----:B------:R-:W-:Y:S01]  /*33e0*/  IMAD.MOV.U32 R11, RZ, RZ, 0x1 ;  /* 0x00000001ff0b7424 */ /* 0x000fe200078e00ff */
[----:B------:R-:W-:Y:S01]  /*33f0*/  CS2R R8, SRZ ;  /* 0x0000000000087805 */ /* 0x000fe2000001ff00 */
[----:B------:R-:W-:Y:S01]  /*3400*/  IMAD.MOV.U32 R10, RZ, RZ, RZ ;  /* 0x000000ffff0a7224 */ /* 0x000fe200078e00ff */
[----:B------:R-:W-:Y:S01]  /*3410*/  UMOV UR18, URZ ;  /* 0x000000ff00127c82 */ /* 0x000fe20008000000 */
[----:B------:R-:W-:Y:S01]  /*3420*/  UMOV UR17, URZ ;  /* 0x000000ff00117c82 */ /* 0x000fe20008000000 */
[----:B------:R-:W-:Y:S01]  /*3430*/  UMOV UR20, 0x0 ;  /* 0x0000000000147882 */ /* 0x000fe20000000000 */
[----:B------:R-:W-:Y:S01]  /*3440*/  UMOV UR21, 0x8400490 ;  /* 0x0840049000157882 */ /* 0x000fe20000000000 */
[----:B--2---:R-:W-:Y:S01]  /*3450*/  ULEA UR6, UR6, UR4, 0x18 ;  /* 0x0000000406067291 */ /* 0x004fe2000f8ec0ff */
[----:B------:R-:W2:Y:S03]  /*3460*/  LDCU UR4, c[0x0][0x38c] ;  /* 0x00007180ff0477ac */ /* 0x000ea60008000800 */
[----:B------:R-:W-:-:S02]  /*3470*/  UIADD3 UR11, UPT, UPT, UR6, 0xc400, URZ ;  /* 0x0000c400060b7890 */ /* 0x000fc4000fffe0ff */
[----:B----4-:R-:W-:-:S03]  /*3480*/  UIADD3 UR7, UPT, UPT, UR7, 0x1f, URZ ;  /* 0x0000001f07077890 */ /* 0x010fc6000fffe0ff */
[----:B-1----:R-:W1:Y:S01]  /*3490*/  LDS R0, [UR6+0x1c0] ;  /* 0x0001c006ff007984 */ /* 0x002e620008000800 */
[----:B------:R-:W-:Y:S02]  /*34a0*/  UIADD3 UR12, UPT, UPT, UR6, 0x1a400, URZ ;  /* 0x0001a400060c7890 */ /* 0x000fe4000fffe0ff */
[----:B------:R-:W-:Y:S02]  /*34b0*/  USHF.R.S32.HI UR5, URZ, 0x1f, UR7 ;  /* 0x0000001fff057899 */ /* 0x000fe40008011407 */
[----:B------:R-:W-:Y:S02]  /*34c0*/  USHF.R.U32.HI UR11, URZ, 0x4, UR11 ;  /* 0x00000004ff0b7899 */ /* 0x000fe4000801160b */
[----:B------:R-:W-:Y:S02]  /*34d0*/  ULEA.HI UR5, UR5, UR7, URZ, 0x5 ;  /* 0x0000000705057291 */ /* 0x000fe4000f8f28ff */
[----:B------:R-:W-:Y:S02]  /*34e0*/  USHF.R.U32.HI UR12, URZ, 0x4, UR12 ;  /* 0x00000004ff0c7899 */ /* 0x000fe4000801160c */
[----:B------:R-:W-:-:S02]  /*34f0*/  USHF.R.S32.HI UR5, URZ, 0x5, UR5 ;  /* 0x00000005ff057899 */ /* 0x000fc40008011405 */
[----:B------:R-:W-:Y:S02]  /*3500*/  ULOP3.LUT UR11, UR11, 0x3fff, URZ, 0xc0, !UPT ;  /* 0x00003fff0b0b7892 */ /* 0x000fe4000f8ec0ff */
[----:B------:R-:W-:Y:S02]  /*3510*/  UISETP.LT.AND UP0, UPT, UR5, 0x1, UPT ;  /* 0x000000010500788c */ /* 0x000fe4000bf01270 */
[----:B------:R-:W-:Y:S02]  /*3520*/  ULOP3.LUT UR12, UR12, 0x3fff, URZ, 0xc0, !UPT ;  /* 0x00003fff0c0c7892 */ /* 0x000fe4000f8ec0ff */
[----:B------:R-:W-:Y:S02]  /*3530*/  USEL UR10, UR5, 0x1, !UP0 ;  /* 0x00000001050a7887 */ /* 0x000fe4000c000000 */
[----:B------:R-:W-:Y:S02]  /*3540*/  ULOP3.LUT UR11, UR11, 0x10000, URZ, 0xfc, !UPT ;  /* 0x000100000b0b7892 */ /* 0x000fe4000f8efcff */
[----:B------:R-:W-:-:S02]  /*3550*/  ULOP3.LUT UR12, UR12, 0x10000, URZ, 0xfc, !UPT ;  /* 0x000100000c0c7892 */ /* 0x000fc4000f8efcff */
[----:B------:R-:W-:Y:S02]  /*3560*/  UIADD3 UR10, UPT, UPT, -UR10, URZ, URZ ;  /* 0x000000ff0a0a7290 */ /* 0x000fe4000fffe1ff */
[----:B--2---:R-:W-:Y:S01]  /*3570*/  UISETP.GE.AND UP3, UPT, UR4, 0x1, UPT ;  /* 0x000000010400788c */ /* 0x004fe2000bf66270 */
[----:B-1----:R-:W-:-:S15]  /*3580*/  R2UR UR19, R0 ;  /* 0x00000000001372ca */ /* 0x002fde00000e0000 */
.L_x_70:
[----:B------:R-:W-:Y:S02]  /*3590*/  LEA R0, R10, UR6, 0x3 ;  /* 0x000000060a007c11 */ /* 0x000fe4000f8e18ff */
[----:B------:R-:W-:Y:S02]  /*35a0*/  SHF.L.U32 R5, R9, 0x1f, RZ ;  /* 0x0000001f09057819 */ /* 0x000fe400000006ff */
[----:B------:R-:W-:Y:S01]  /*35b0*/  PLOP3.LUT P0, PT, PT, PT, UP3, 0x80, 0x8 ;  /* 0x000000000008781c */ /* 0x000fe20003f0f038 */
[----:B------:R-:W-:Y:S01]  /*35c0*/  VIADD R3, R0, 0x140 ;  /* 0x0000014000037836 */ /* 0x000fe20000000000 */
[----:B-1----:R-:W1:Y:S02]  /*35d0*/  SYNCS.PHASECHK.TRANS64.TRYWAIT P1, [R0+URZ+0x130], R5 ;  /* 0x00013005000075a7 */ /* 0x002e6400080211ff */
[----:B-1--4-:R-:W-:Y:S09]  /*35e0*/  @!P1 BRA `(.L_x_64) ;  /* 0x0000008400d09947 */ /* 0x012ff20003800000 */
.L_x_172:
[----:B------:R-:W-:Y:S01]  /*35f0*/  LEA R4, R10, UR6, 0x4 ;  /* 0x000000060a047c11 */ /* 0x000fe2000f8e20ff */
[----:B------:R-:W-:Y:S01]  /*3600*/  @UP3 ULEA UR4, UR17, UR6, 0x3 ;  /* 0x0000000611043291 */ /* 0x000fe2000f8e18ff */
[----:B------:R-:W-:Y:S01]  /*3610*/  PLOP3.LUT P2, PT, PT, PT, PT, 0x80, 0x8 ;  /* 0x000000000008781c */ /* 0x000fe20003f4f070 */
[----:B------:R-:W-:Y:S01]  /*3620*/  ULEA UR9, UR18, UR6, 0x3 ;  /* 0x0000000612097291 */ /* 0x000fe2000f8e18ff */
[----:B------:R-:W-:Y:S02]  /*3630*/  PRMT R3, RZ, 0x654, R3 ;  /* 0x00000654ff037816 */ /* 0x000fe40000000003 */
[----:B-1----:R-:W1:Y:S01]  /*3640*/  LDS.128 R4, [R4+0x1a0] ;  /* 0x0001a00004047984 */ /* 0x002e620000000c00 */
[----:B------:R-:W-:Y:S02]  /*3650*/  @P0 SHF.L.U32 R2, R8, 0x1f, RZ ;  /* 0x0000001f08020819 */ /* 0x000fe400000006ff */
[----:B------:R-:W-:Y:S01]  /*3660*/  SHF.L.U32 R0, R11, 0x1f, RZ ;  /* 0x0000001f0b007819 */ /* 0x000fe200000006ff */
[----:B------:R-:W-:Y:S01]  /*3670*/  @!PT LDS RZ, [RZ] ;  /* 0x00000000fffff984 */ /* 0x000fe20000000800 */
[----:B------:R-:W-:Y:S01]  /*3680*/  @!PT LDS RZ, [RZ] ;  /* 0x00000000fffff984 */ /* 0x000fe20000000800 */
[----:B------:R-:W-:Y:S01]  /*3690*/  @!PT LDS RZ, [RZ] ;  /* 0x00000000fffff984 */ /* 0x000fe20000000800 */
[----:B------:R-:W-:Y:S01]  /*36a0*/  @!PT LDS RZ, [RZ] ;  /* 0x00000000fffff984 */ /* 0x000fe20000000800 */
[----:B------:R2:W-:Y:S06]  /*36b0*/  MEMBAR.ALL.CTA ;  /* 0x0000000000007992 */ /* 0x0005ec0000008000 */
[----:B--2---:R-:W2:Y:S02]  /*36c0*/  FENCE.VIEW.ASYNC.S ;  /* 0x00000000000073c6 */ /* 0x004ea40000000000 */
[----:B--2---:R2:W-:Y:S01]  /*36d0*/  SYNCS.ARRIVE.TRANS64.RED.A1T0 RZ, [R3+URZ], RZ ;  /* 0x000000ff03ff79a7 */ /* 0x0045e200081004ff */
[----:B------:R2:W4:Y:S01]  /*36e0*/  @P0 SYNCS.PHASECHK.TRANS64.TRYWAIT P2, [UR4], R2 ;  /* 0x00000002ff0005a7 */ /* 0x0005220008041104 */
[----:B-1----:R-:W-:Y:S01]  /*36f0*/  LOP3.LUT P1, RZ, R6, 0x1, RZ, 0xc0, !PT ;  /* 0x0000000106ff7812 */ /* 0x002fe2000782c0ff */
[----:B------:R-:W1:Y:S02]  /*3700*/  SYNCS.PHASECHK.TRANS64.TRYWAIT P0, [UR9+0x160], R0 ;  /* 0x00016000ff0075a7 */ /* 0x000e640008001109 */
[----:B-12-4-:R-:W-:Y:S10]  /*3710*/  @!P0 BRA `(.L_x_65) ;  /* 0x0000008400988947 */ /* 0x016ff40003800000 */
.L_x_174:
[----:B------:R-:W-:Y:S01]  /*3720*/  IADD3 R10, PT, PT, R10, 0x1, RZ ;  /* 0x000000010a0a7810 */ /* 0x000fe20007ffe0ff */
[----:B------:R-:W-:Y:S06]  /*3730*/  BRA.U !UP3, `(.L_x_66) ;  /* 0x000000010b887547 */ /* 0x000fec000b800000 */
[----:B------:R-:W-:Y:S02]  /*3740*/  ULEA UR8, UR18, UR19, 0x8 ;  /* 0x0000001312087291 */ /* 0x000fe4000f8e40ff */
[----:B------:R-:W-:Y:S01]  /*3750*/  UPLOP3.LUT UP4, UPT, UPT, UPT, UPT, 0x40, 0x4 ;  /* 0x000000000004789c */ /* 0x000fe20003f8e870 */
[----:B------:R-:W-:Y:S01]  /*3760*/  UMOV UR16, UR10 ;  /* 0x0000000a00107c82 */ /* 0x000fe20008000000 */
[----:B------:R-:W-:Y:S01]  /*3770*/  UMOV UR15, UR5 ;  /* 0x00000005000f7c82 */ /* 0x000fe20008000000 */
[----:B------:R-:W-:-:S08]  /*3780*/  UMOV UR14, UR17 ;  /* 0x00000011000e7c82 */ /* 0x000fd00008000000 */
.L_x_69:
[----:B------:R-:W-:Y:S02]  /*3790*/  UIADD3 UR16, UPT, UPT, UR16, 0x1, URZ ;  /* 0x0000000110107890 */ /* 0x000fe4000fffe0ff */
[----:B--2---:R-:W-:Y:S02]  /*37a0*/  ULEA UR7, UR14, UR6, 0x3 ;  /* 0x000000060e077291 */ /* 0x004fe4000f8e18ff */
[----:B------:R-:W-:Y:S01]  /*37b0*/  UISETP.NE.AND UP0, UPT, UR16, URZ, UPT ;  /* 0x000000ff1000728c */ /* 0x000fe2000bf05270 */
[----:B----4-:R-:W-:Y:S10]  /*37c0*/  @P2 BRA `(.L_x_67) ;  /* 0x00000000000c2947 */ /* 0x010ff40003800000 */
[----:B-1----:R-:W-:Y:S04]  /*37d0*/  SHF.L.U32 R3, R8, 0x1f, RZ ;  /* 0x0000001f08037819 */ /* 0x002fe800000006ff */
[----:B------:R-:W1:Y:S02]  /*37e0*/  SYNCS.PHASECHK.TRANS64.TRYWAIT P0, [UR7], R3 ;  /* 0x00000003ff0075a7 */ /* 0x000e640008001107 */
[----:B-1----:R-:W-:Y:S05]  /*37f0*/  @!P0 BRA `(.L_x_68) ;  /* 0x0000008400788947 */ /* 0x002fea0003800000 */
.L_x_67:
[----:B------:R-:W-:Y:S01]  /*3800*/  UISETP.NE.AND UP1, UPT, UR15, 0x1, UPT ;  /* 0x000000010f00788c */ /* 0x000fe2000bf25270 */
[----:B------:R-:W-:Y:S01]  /*3810*/  PLOP3.LUT P2, PT, PT, PT, PT, 0x80, 0x8 ;  /* 0x000000000008781c */ /* 0x000fe20003f4f070 */
[----:B------:R-:W-:Y:S02]  /*3820*/  UIADD3 UR17, UPT, UPT, UR14, 0x1, URZ ;  /* 0x000000010e117890 */ /* 0x000fe4000fffe0ff */
[----:B------:R-:W-:Y:S02]  /*3830*/  ULEA UR22, UR14, UR12, 0x9 ;  /* 0x0000000c0e167291 */ /* 0x000fe4000f8e48ff */
[----:B------:R-:W-:Y:S01]  /*3840*/  UISETP.NE.AND UP2, UPT, UR17, 0xe, UPT ;  /* 0x0000000e1100788c */ /* 0x000fe2000bf45270 */
[----:B------:R-:W-:Y:S01]  /*3850*/  PLOP3.LUT P0, PT, PT, PT, UP1, 0x80, 0x8 ;  /* 0x000000000008781c */ /* 0x000fe20003f0f018 */
[----:B------:R-:W-:Y:S02]  /*3860*/  ULEA UR24, UR14, UR11, 0x8 ;  /* 0x0000000b0e187291 */ /* 0x000fe4000f8e40ff */
[----:B------:R-:W-:Y:S02]  /*3870*/  USEL UR13, URZ, 0x1, UP2 ;  /* 0x00000001ff0d7887 */ /* 0x000fe40009000000 */
[----:B------:R-:W-:Y:S02]  /*3880*/  USEL UR17, UR17, URZ, UP2 ;  /* 0x000000ff11117287 */ /* 0x000fe40009000000 */
[----:B------:R-:W-:Y:S02]  /*3890*/  UIADD3 UR7, UPT, UPT, UR7, 0x70, URZ ;  /* 0x0000007007077890 */ /* 0x000fe4000fffe0ff */
[----:B------:R-:W-:Y:S01]  /*38a0*/  @UP1 ULEA UR4, UR17, UR6, 0x3 ;  /* 0x0000000611041291 */ /* 0x000fe2000f8e18ff */
[----:B------:R-:W-:Y:S01]  /*38b0*/  LOP3.LUT R8, R8, UR13, RZ, 0x3c, !PT ;  /* 0x0000000d08087c12 */ /* 0x000fe2000f8e3cff */
[----:B------:R-:W-:Y:S01]  /*38c0*/  UMOV UR23, 0xc0004010 ;  /* 0xc000401000177882 */ /* 0x000fe20000000000 */
[----:B------:R-:W-:Y:S01]  /*38d0*/  UMOV UR25, 0xc0004010 ;  /* 0xc000401000197882 */ /* 0x000fe20000000000 */
[----:B------:R-:W-:Y:S01]  /*38e0*/  UIADD3 UR15, UPT, UPT, UR15, -0x1, URZ ;  /* 0xffffffff0f0f7890 */ /* 0x000fe2000fffe0ff */
[----:B-1----:R-:W-:Y:S01]  /*38f0*/  @P0 SHF.L.U32 R0, R8, 0x1f, RZ ;  /* 0x0000001f08000819 */ /* 0x002fe200000006ff */
[----:B------:R-:W-:Y:S03]  /*3900*/  UMOV UR14, UR17 ;  /* 0x00000011000e7c82 */ /* 0x000fe60008000000 */
[----:B------:R2:W4:Y:S01]  /*3910*/  @P0 SYNCS.PHASECHK.TRANS64.TRYWAIT P2, [UR4], R0 ;  /* 0x00000000ff0005a7 */ /* 0x0005220008041104 */
[----:B------:R2:W-:Y:S01]  /*3920*/  UTCQMMA gdesc[UR24], gdesc[UR22], tmem[UR8], tmem[UR20], idesc[UR21], UP4 ;  /* 0x00ff1416180075ea */ /* 0x0005e2000a000308 */
[----:B------:R-:W-:Y:S01]  /*3930*/  UPLOP3.LUT UP4, UPT, UPT, UPT, UPT, 0x80, 0x8 ;  /* 0x000000000008789c */ /* 0x000fe20003f8f070 */
[----:B------:R2:W-:Y:S01]  /*3940*/  UTCBAR [UR7], URZ ;  /* 0x000000ff070073e9 */ /* 0x0005e200080000ff */
[----:B------:R-:W-:Y:S09]  /*3950*/  BRA.U UP0, `(.L_x_69) ;  /* 0xfffffffd008c7547 */ /* 0x000ff2000b83ffff */
.L_x_66:
[----:B------:R-:W-:Y:S01]  /*3960*/  UIADD3 UR18, UPT, UPT, UR18, 0x1, URZ ;  /* 0x0000000112127890 */ /* 0x000fe2000fffe0ff */
[C---:B------:R-:W-:Y:S01]  /*3970*/  ISETP.NE.AND P0, PT, R10.reuse, 0x2, PT ;  /* 0x000000020a00780c */ /* 0x040fe20003f05270 */
[----:B------:R-:W-:Y:S02]  /*3980*/  UIADD3 UR9, UPT, UPT, UR9, 0x150, URZ ;  /* 0x0000015009097890 */ /* 0x000fe4000fffe0ff */
[----:B------:R-:W-:Y:S01]  /*3990*/  UISETP.NE.AND UP0, UPT, UR18, 0x2, UPT ;  /* 0x000000021200788c */ /* 0x000fe2000bf05270 */
[----:B-12---:R-:W-:Y:S02]  /*39a0*/  SEL R0, RZ, 0x1, P0 ;  /* 0x00000001ff007807 */ /* 0x006fe40000000000 */
[----:B------:R-:W-:Y:S01]  /*39b0*/  SEL R10, R10, RZ, P0 ;  /* 0x000000ff0a0a7207 */ /* 0x000fe20000000000 */
[----:B------:R-:W-:Y:S01]  /*39c0*/  USEL UR4, URZ, 0x1, UP0 ;  /* 0x00000001ff047887 */ /* 0x000fe20008000000 */
[----:B------:R-:W-:Y:S01]  /*39d0*/  LOP3.LUT R9, R9, R0, RZ, 0x3c, !PT ;  /* 0x0000000009097212 */ /* 0x000fe200078e3cff */
[----:B------:R-:W-:Y:S01]  /*39e0*/  USEL UR18, UR18, URZ, UP0 ;  /* 0x000000ff12127287 */ /* 0x000fe20008000000 */
[----:B------:R1:W-:Y:S03]  /*39f0*/  UTCBAR [UR9], URZ ;  /* 0x000000ff090073e9 */ /* 0x0003e600080000ff */
[----:B------:R-:W-:Y:S01]  /*3a00*/  LOP3.LUT R11, R11, UR4, RZ, 0x3c, !PT ;  /* 0x000000040b0b7c12 */ /* 0x000fe2000f8e3cff */
[----:B------:R-:W-:Y:S07]  /*3a10*/  @P1 BRA `(.L_x_70) ;  /* 0xfffffff800dc1947 */ /* 0x000fee000383ffff */
[----:B------:R-:W2:Y:S01]  /*3a20*/  S2UR UR4, SR_CgaCtaId ;  /* 0x00000000000479c3 */ /* 0x000ea20000008800 */
[----:B------:R-:W-:Y:S01]  /*3a30*/  ELECT P0, URZ, PT ;  /* 0x0000000000ff782f */ /* 0x000fe20003800000 */
[----:B------:R-:W-:Y:S01]  /*3a40*/  IMAD.MOV.U32 R0, RZ, RZ, 0x1 ;  /* 0x00000001ff007424 */ /* 0x000fe200078e00ff */
[----:B------:R-:W-:Y:S01]  /*3a50*/  UIADD3 UR6, UPT, UPT, UR6, 0x160, URZ ;  /* 0x0000016006067890 */ /* 0x000fe2000fffe0ff */
[----:B------:R-:W-:Y:S01]  /*3a60*/  SHF.L.U32 R3, R11, 0x1f, RZ ;  /* 0x0000001f0b037819 */ /* 0x000fe200000006ff */
[----:B------:R-:W-:-:S03]  /*3a70*/  UMOV UR5, 0x40 ;  /* 0x0000004000057882 */ /* 0x000fc60000000000 */
[----:B------:R-:W-:Y:S01]  /*3a80*/  UVIRTCOUNT.DEALLOC.SMPOOL 0x80 ;  /* 0x000000800000784c */ /* 0x000fe20000000000 */
[----:B--2---:R-:W-:Y:S02]  /*3a90*/  ULEA UR4, UR4, UR5, 0x18 ;  /* 0x0000000504047291 */ /* 0x004fe4000f8ec0ff */
[----:B------:R-:W-:-:S07]  /*3aa0*/  ULEA UR5, UR18, UR6, 0x3 ;  /* 0x0000000612057291 */ /* 0x000fce000f8e18ff */
[----:B------:R2:W-:Y:S02]  /*3ab0*/  @P0 STS.U8 [UR4+0x1c], R0 ;  /* 0x00001c00ff000988 */ /* 0x0005e40008000004 */
[----:B------:R-:W3:Y:S02]  /*3ac0*/  SYNCS.PHASECHK.TRANS64.TRYWAIT P0, [UR5], R3 ;  /* 0x00000003ff0075a7 */ /* 0x000ee40008001105 */
[----:B--23--:R-:W-:Y:S05]  /*3ad0*/  @!P0 BRA `(.L_x_71) ;  /* 0x0000008000d88947 */ /* 0x00cfea0003800000 */
.L_x_177:
[----:B------:R-:W-:-:S04]  /*3ae0*/  UIADD3 UR7, UPT, UPT, UR18, 0x1, URZ ;  /* 0x0000000112077890 */ /* 0x000fc8000fffe0ff */
[----:B------:R-:W-:-:S04]  /*3af0*/  UISETP.NE.AND UP0, UPT, UR7, 0x2, UPT ;  /* 0x000000020700788c */ /* 0x000fc8000bf05270 */
[----:B------:R-:W-:Y:S02]  /*3b00*/  USEL UR5, URZ, 0x1, UP0 ;  /* 0x00000001ff057887 */ /* 0x000fe40008000000 */
[----:B------:R-:W-:-:S04]  /*3b10*/  USEL UR7, UR7, URZ, UP0 ;  /* 0x000000ff07077287 */ /* 0x000fc80008000000 */
[----:B------:R-:W-:Y:S01]  /*3b20*/  ULEA UR7, UR7, UR6, 0x3 ;  /* 0x0000000607077291 */ /* 0x000fe2000f8e18ff */
[----:B--2---:R-:W-:-:S04]  /*3b30*/  LOP3.LUT R3, R11, UR5, RZ, 0x3c, !PT ;  /* 0x000000050b037c12 */ /* 0x004fc8000f8e3cff */
[----:B------:R-:W-:-:S04]  /*3b40*/  SHF.L.U32 R3, R3, 0x1f, RZ ;  /* 0x0000001f03037819 */ /* 0x000fc800000006ff */
[----:B------:R-:W2:Y:S02]  /*3b50*/  SYNCS.PHASECHK.TRANS64.TRYWAIT P0, [UR7], R3 ;  /* 0x00000003ff0075a7 */ /* 0x000ea40008001107 */
[----:B--2---:R-:W-:Y:S05]  /*3b60*/  @!P0 BRA `(.L_x_72) ;  /* 0x0000008000cc8947 */ /* 0x004fea0003800000 */
.L_x_179:
[----:B------:R-:W-:Y:S01]  /*3b70*/  NOP ;  /* 0x0000000000007918 */ /* 0x000fe20000000000 */
[----:B--2---:R-:W2:Y:S01]  /*3b80*/  LDS R0, [UR4+0x14] ;  /* 0x00001404ff007984 */ /* 0x004ea20008000800 */
[----:B------:R-:W-:Y:S01]  /*3b90*/  ULOP3.LUT UR6, UR19, 0xffff, URZ, 0xc0, !UPT ;  /* 0x0000ffff13067892 */ /* 0x000fe2000f8ec0ff */
[----:B------:R-:W-:Y:S01]  /*3ba0*/  UMOV UR8, 0xffff ;  /* 0x0000ffff00087882 */ /* 0x000fe20000000000 */
[----:B------:R-:W-:Y:S02]  /*3bb0*/  UMOV UR5, 0x1 ;  /* 0x0000000100057882 */ /* 0x000fe40000000000 */
[----:B------:R-:W-:-:S04]  /*3bc0*/  USHF.R.U32.HI UR6, URZ, 0x5, UR6 ;  /* 0x00000005ff067899 */ /* 0x000fc80008011606 */
[----:B------:R-:W-:Y:S02]  /*3bd0*/  USHF.L.U32 UR8, UR8, UR6, URZ ;  /* 0x0000000608087299 */ /* 0x000fe400080006ff */
[----:B------:R-:W-:-:S04]  /*3be0*/  USHF.L.U32 UR5, UR5, UR6, URZ ;  /* 0x0000000605057299 */ /* 0x000fc800080006ff */
[----:B--2---:R-:W-:-:S04]  /*3bf0*/  LOP3.LUT R0, R0, UR8, RZ, 0xc0, !PT ;  /* 0x0000000800007c12 */ /* 0x004fc8000f8ec0ff */
[----:B------:R-:W-:-:S13]  /*3c00*/  ISETP.NE.AND P0, PT, R0, UR8, PT ;  /* 0x0000000800007c0c */ /* 0x000fda000bf05270 */
[----:B------:R-:W-:Y:S05]  /*3c10*/  @P0 BRA `(.L_x_73) ;  /* 0x0000000000580947 */ /* 0x000fea0003800000 */
[----:B------:R-:W2:Y:S02]  /*3c20*/  LDS R0, [UR4+0x18] ;  /* 0x00001804ff007984 */ /* 0x000ea40008000800 */
[----:B--2---:R-:W-:-:S04]  /*3c30*/  LOP3.LUT R0, R0, UR5, RZ, 0xc0, !PT ;  /* 0x0000000500007c12 */ /* 0x004fc8000f8ec0ff */
[----:B------:R-:W-:-:S13]  /*3c40*/  ISETP.NE.AND P0, PT, R0, UR5, PT ;  /* 0x0000000500007c0c */ /* 0x000fda000bf05270 */
[----:B------:R-:W-:Y:S05]  /*3c50*/  @P0 BRA `(.L_x_74) ;  /* 0x00000000003c0947 */ /* 0x000fea0003800000 */
[----:B------:R-:W2:Y:S01]  /*3c60*/  S2R R2, SR_LANEID ;  /* 0x0000000000027919 */ /* 0x000ea20000000000 */
[----:B------:R-:W-:Y:S01]  /*3c70*/  ULOP3.LUT UR8, URZ, UR8, URZ, 0x33, !UPT ;  /* 0x00000008ff087292 */ /* 0x000fe2000f8e33ff */
[----:B------:R-:W-:Y:S01]  /*3c80*/  LOP3.LUT R4, RZ, UR5, RZ, 0x33, !PT ;  /* 0x00000005ff047c12 */ /* 0x000fe2000f8e33ff */
[----:B------:R-:W-:Y:S02]  /*3c90*/  VOTEU.ANY UR7, UPT, PT ;  /* 0x0000000000077886 */ /* 0x000fe400038e0100 */
[----:B------:R-:W-:Y:S01]  /*3ca0*/  UFLO.U32 UR7, UR7 ;  /* 0x00000007000772bd */ /* 0x000fe200080e0000 */
[----:B------:R-:W3:Y:S01]  /*3cb0*/  REDUX UR5, R4 ;  /* 0x00000000040573c4 */ /* 0x000ee20000000000 */
[----:B------:R-:W-:-:S06]  /*3cc0*/  IMAD.U32 R0, RZ, RZ, UR8 ;  /* 0x00000008ff007e24 */ /* 0x000fcc000f8e00ff */
[----:B------:R1:W-:Y:S01]  /*3cd0*/  UTCATOMSWS.AND URZ, UR8 ;  /* 0x0000000800ff79e3 */ /* 0x0003e20008000000 */
[----:B------:R-:W4:Y:S01]  /*3ce0*/  REDUX UR6, R0 ;  /* 0x00000000000673c4 */ /* 0x000f220000000000 */
[----:B--2---:R-:W-:Y:S01]  /*3cf0*/  ISETP.EQ.U32.AND P0, PT, R2, UR7, PT ;  /* 0x0000000702007c0c */ /* 0x004fe2000bf02070 */
[----:B---3--:R-:W-:Y:S01]  /*3d00*/  IMAD.U32 R2, RZ, RZ, UR5 ;  /* 0x00000005ff027e24 */ /* 0x008fe2000f8e00ff */
[----:B----4-:R-:W-:-:S11]  /*3d10*/  MOV R3, UR6 ;  /* 0x0000000600037c02 */ /* 0x010fd60008000f00 */
[----:B------:R1:W-:Y:S04]  /*3d20*/  @P0 ATOMS.AND RZ, [UR4+0x14], R3 ;  /* 0x00001403ffff098c */ /* 0x0003e8000a800004 */
[----:B------:R1:W-:Y:S01]  /*3d30*/  @P0 ATOMS.AND RZ, [UR4+0x18], R2 ;  /* 0x00001802ffff098c */ /* 0x0003e2000a800004 */
[----:B------:R-:W-:Y:S05]  /*3d40*/  BRA `(.L_x_75) ;  /* 0x0000000000147947 */ /* 0x000fea0003800000 */
.L_x_74:
[----:B------:R-:W-:Y:S02]  /*3d50*/  MOV R2, 0x3d70 ;  /* 0x00003d7000027802 */ /* 0x000fe40000000f00 */
[----:B-1--45:R-:W-:Y:S05]  /*3d60*/  CALL.REL.NOINC `($__internal_0_$__cuda_sm10x_tcgen05_guardrail_trap_col_being_dealloced_not_returned_by_alloc) ;  /* 0x0000008400b07944 */ /* 0x032fea0003c00000 */
[----:B------:R-:W-:Y:S05]  /*3d70*/  BRA `(.L_x_75) ;  /* 0x0000000000087947 */ /* 0x000fea0003800000 */
.L_x_73:
[----:B------:R-:W-:Y:S02]  /*3d80*/  MOV R2, 0x3da0 ;  /* 0x00003da000027802 */ /* 0x000fe40000000f00 */
[----:B-1--45:R-:W-:Y:S05]  /*3d90*/  CALL.REL.NOINC `($__internal_2_$__cuda_sm10x_tcgen05_guardrail_trap_unallocated_columns_being_dealloced) ;  /* 0x0000008400bc7944 */ /* 0x032fea0003c00000 */
.L_x_75:
[----:B------:R-:W-:Y:S01]  /*3da0*/  NOP ;  /* 0x0000000000007918 */ /* 0x000fe20000000000 */
[----:B-1----:R-:W-:Y:S05]  /*3db0*/  EXIT ;  /* 0x000000000000794d */ /* 0x002fea0003800000 */
.L_x_59:
[----:B------:R-:W-:-:S09]  /*3dc0*/  UISETP.NE.OR UP2, UPT, UR8, 0x3, !UP2 ;  /* 0x000000030800788c */ /* 0x000fd2000d745670 */
[----:B------:R-:W-:Y:S05]  /*3dd0*/  BRA.U UP2, `(.L_x_76) ;  /* 0x0000001102147547 */ /* 0x000fea000b800000 */
[----:B------:R-:W1:Y:S01]  /*3de0*/  LDC R0, c[0x0][0xb30] ;  /* 0x0002cc00ff007b82 */ /* 0x000e620000000800 */
[----:B------:R-:W2:Y:S01]  /*3df0*/  LDCU.64 UR8, c[0x0][0x888] ;  /* 0x00011100ff0877ac */ /* 0x000ea20008000a00 */
[----:B------:R-:W-:Y:S02]  /*3e00*/  HFMA2 R29, -RZ, RZ, 0, 0 ;  /* 0x00000000ff1d7431 */ /* 0x000fe400000001ff */
[----:B------:R-:W-:Y:S01]  /*3e10*/  IMAD.MOV.U32 R31, RZ, RZ, 0x1 ;  /* 0x00000001ff1f7424 */ /* 0x000fe200078e00ff */
[----:B------:R-:W-:Y:S01]  /*3e20*/  MOV R23, 0x2000 ;  /* 0x0000200000177802 */ /* 0x000fe20000000f00 */
[----:B------:R-:W4:Y:S01]  /*3e30*/  LDCU.64 UR4, c[0x0][0x890] ;  /* 0x00011200ff0477ac */ /* 0x000f220008000a00 */
[----:B------:R-:W-:Y:S01]  /*3e40*/  IMAD.MOV.U32 R30, RZ, RZ, RZ ;  /* 0x000000ffff1e7224 */ /* 0x000fe200078e00ff */
[----:B------:R-:W3:Y:S01]  /*3e50*/  LDC R19, c[0x0][0x370] ;  /* 0x0000dc00ff137b82 */ /* 0x000ee20000000800 */
[----:B------:R-:W-:Y:S01]  /*3e60*/  UMOV UR7, 0x400 ;  /* 0x0000040000077882 */ /* 0x000fe20000000000 */
[----:B------:R-:W-:-:S02]  /*3e70*/  UPLOP3.LUT UP1, UPT, UPT, UPT, UPT, 0x40, 0x4 ;  /* 0x000000000004789c */ /* 0x000fc40003f2e870 */
[----:B------:R-:W-:-:S04]  /*3e80*/  ULEA UR7, UR37, UR7, 0x18 ;  /* 0x0000000725077291 */ /* 0x000fc8000f8ec0ff */
[----:B------:R-:W3:Y:S01]  /*3e90*/  LDC R2, c[0x0][0xb0c] ;  /* 0x0002c300ff027b82 */ /* 0x000ee20000000800 */
[----:B------:R-:W-:Y:S02]  /*3ea0*/  UIADD3 UR13, UPT, UPT, UR7, 0xf8, URZ ;  /* 0x000000f8070d7890 */ /* 0x000fe4000fffe0ff */
[----:B--2---:R-:W-:Y:S02]  /*3eb0*/  UISETP.NE.U32.AND UP2, UPT, UR8, URZ, UPT ;  /* 0x000000ff0800728c */ /* 0x004fe4000bf45070 */
[----:B------:R-:W-:Y:S02]  /*3ec0*/  UIADD3 UR33, UPT, UPT, UR7, 0xe0, URZ ;  /* 0x000000e007217890 */ /* 0x000fe4000fffe0ff */
[----:B----4-:R-:W-:Y:S01]  /*3ed0*/  UISETP.NE.U32.AND UP3, UPT, UR4, URZ, UPT ;  /* 0x000000ff0400728c */ /* 0x010fe2000bf65070 */
[----:B------:R-:W2:Y:S01]  /*3ee0*/  LDC R18, c[0x0][0xb20] ;  /* 0x0002c800ff127b82 */ /* 0x000ea20000000800 */
[----:B-1----:R-:W-:Y:S01]  /*3ef0*/  ISETP.NE.AND P1, PT, R0, 0x1, PT ;  /* 0x000000010000780c */ /* 0x002fe20003f25270 */
[----:B------:R-:W-:-:S02]  /*3f00*/  UISETP.NE.AND.EX UP2, UPT, UR9, URZ, UPT, UP2 ;  /* 0x000000ff0900728c */ /* 0x000fc4000bf45320 */
[----:B------:R-:W-:Y:S02]  /*3f10*/  UIADD3 UR25, UPT, UPT, UR7, 0xe8, URZ ;  /* 0x000000e807197890 */ /* 0x000fe4000fffe0ff */
[----:B------:R-:W-:Y:S02]  /*3f20*/  UIADD3 UR17, UPT, UPT, UR7, 0xf0, URZ ;  /* 0x000000f007117890 */ /* 0x000fe4000fffe0ff */
[----:B------:R-:W1:Y:S01]  /*3f30*/  LDC.64 R32, c[0x0][0x348] ;  /* 0x0000d200ff207b82 */ /* 0x000e620000000a00 */
[----:B------:R-:W-:Y:S02]  /*3f40*/  UPRMT UR13, UR37, 0x654, UR13 ;  /* 0x00000654250d7896 */ /* 0x000fe4000800000d */
[----:B------:R-:W-:-:S05]  /*3f50*/  UISETP.NE.AND.EX UP3, UPT, UR5, URZ, UPT, UP3 ;  /* 0x000000ff0500728c */ /* 0x000fca000bf65330 */
[----:B------:R-:W4:Y:S08]  /*3f60*/  LDC.64 R16, c[0x0][0xb10] ;  /* 0x0002c400ff107b82 */ /* 0x000f300000000a00 */
[----:B------:R-:W1:Y:S08]  /*3f70*/  LDC.64 R6, c[0x0][0xb18] ;  /* 0x0002c600ff067b82 */ /* 0x000e700000000a00 */
[----:B------:R-:W1:Y:S08]  /*3f80*/  LDC.64 R4, c[0x0][0xb28] ;  /* 0x0002ca00ff047b82 */ /* 0x000e700000000a00 */
[----:B--23--:R-:W1:Y:S02]  /*3f90*/  LDC R22, c[0x0][0x374] ;  /* 0x0000dd00ff167b82 */ /* 0x00ce640000000800 */
.L_x_87:
[C---:B------:R-:W-:Y:S02]  /*3fa0*/  LEA R0, R30.reuse, UR7, 0x3 ;  /* 0x000000071e007c11 */ /* 0x040fe4000f8e18ff */
[----:B------:R-:W-:Y:S02]  /*3fb0*/  SHF.L.U32 R3, R29, 0x1f, RZ ;  /* 0x0000001f1d037819 */ /* 0x000fe400000006ff */
[----:B------:R-:W-:Y:S02]  /*3fc0*/  LEA R24, R30, UR7, 0x4 ;  /* 0x000000071e187c11 */ /* 0x000fe4000f8e20ff */
[----:B--2---:R-:W2:Y:S02]  /*3fd0*/  SYNCS.PHASECHK.TRANS64.TRYWAIT P0, [R0+URZ+0x130], R3 ;  /* 0x00013003000075a7 */ /* 0x004ea400080011ff */
[----:B--2---:R-:W-:Y:S05]  /*3fe0*/  @!P0 BRA `(.L_x_77) ;  /* 0x0000007c00c48947 */ /* 0x004fea0003800000 */
.L_x_180:
[----:B------:R-:W-:Y:S01]  /*3ff0*/  ISETP.GE.AND P0, PT, R72, 0x1, PT ;  /* 0x000000014800780c */ /* 0x000fe20003f06270 */
[----:B------:R-:W3:Y:S01]  /*4000*/  LDS.128 R24, [R24+0x1a0] ;  /* 0x0001a00018187984 */ /* 0x000ee20000000c00 */
[----:B--2---:R-:W-:Y:S01]  /*4010*/  VIADD R0, R0, 0x140 ;  /* 0x0000014000007836 */ /* 0x004fe20000000000 */
[----:B------:R-:W-:Y:S01]  /*4020*/  @!PT LDS RZ, [RZ] ;  /* 0x00000000fffff984 */ /* 0x000fe20000000800 */
[----:B------:R-:W-:Y:S01]  /*4030*/  @!PT LDS RZ, [RZ] ;  /* 0x00000000fffff984 */ /* 0x000fe20000000800 */
[----:B------:R-:W-:Y:S01]  /*4040*/  @!PT LDS RZ, [RZ] ;  /* 0x00000000fffff984 */ /* 0x000fe20000000800 */
[----:B------:R-:W-:Y:S01]  /*4050*/  @!PT LDS RZ, [RZ] ;  /* 0x00000000fffff984 */ /* 0x000fe20000000800 */
[----:B------:R2:W-:Y:S06]  /*4060*/  MEMBAR.ALL.CTA ;  /* 0x0000000000007992 */ /* 0x0005ec0000008000 */
[----:B--2---:R-:W2:Y:S01]  /*4070*/  FENCE.VIEW.ASYNC.S ;  /* 0x00000000000073c6 */ /* 0x004ea20000000000 */
[----:B------:R-:W-:Y:S04]  /*4080*/  PRMT R0, RZ, 0x654, R0 ;  /* 0x00000654ff007816 */ /* 0x000fe80000000000 */
[----:B--2---:R2:W-:Y:S01]  /*4090*/  SYNCS.ARRIVE.TRANS64.RED.A1T0 RZ, [R0+URZ], RZ ;  /* 0x000000ff00ff79a7 */ /* 0x0045e200081004ff */
[----:B---3--:R-:W-:Y:S11]  /*40a0*/  LOP3.LUT P3, RZ, R26, 0x1, RZ, 0xc0, !PT ;  /* 0x000000011aff7812 */ /* 0x008ff6000786c0ff */
[----:B------:R-:W-:Y:S02]  /*40b0*/  @!UPT UIADD3 URZ, UPT, UPT, URZ, URZ, URZ ;  /* 0x000000fffffff290 */ /* 0x000fe4000fffe0ff */
[----:B------:R-:W-:Y:S02]  /*40c0*/  @P3 MOV R13, R24 ;  /* 0x00000018000d3202 */ /* 0x000fe40000000f00 */
[----:B------:R-:W-:Y:S01]  /*40d0*/  @P3 LOP3.LUT R8, R25, 0xffff, RZ, 0xc0, !PT ;  /* 0x0000ffff19083812 */ /* 0x000fe200078ec0ff */
[----:B--2---:R-:W-:Y:S06]  /*40e0*/  @!P0 BRA `(.L_x_78) ;  /* 0x0000000000a48947 */ /* 0x004fec0003800000 */
[----:B-1----:R-:W-:Y:S01]  /*40f0*/  IMAD.HI.U32 R35, R22, R7, RZ ;  /* 0x0000000716237227 */ /* 0x002fe200078e00ff */
[----:B------:R-:W-:Y:S02]  /*4100*/  ISETP.NE.AND P0, PT, R6, 0x1, PT ;  /* 0x000000010600780c */ /* 0x000fe40003f05270 */
[----:B------:R-:W-:Y:S01]  /*4110*/  ISETP.NE.AND P2, PT, R72, 0x1, PT ;  /* 0x000000014800780c */ /* 0x000fe20003f45270 */
[----:B----4-:R-:W-:Y:S01]  /*4120*/  IMAD.HI.U32 R34, R19, R16, RZ ;  /* 0x0000001013227227 */ /* 0x010fe200078e00ff */
[----:B------:R-:W-:Y:S02]  /*4130*/  SHF.R.U32.HI R35, RZ, R18, R35 ;  /* 0x00000012ff237219 */ /* 0x000fe40000011623 */
[----:B------:R-:W-:Y:S01]  /*4140*/  ISETP.NE.AND P4, PT, R2, 0x1, PT ;  /* 0x000000010200780c */ /* 0x000fe20003f85270 */
[----:B------:R-:W-:Y:S01]  /*4150*/  IMAD.HI.U32 R36, R13, R16, RZ ;  /* 0x000000100d247227 */ /* 0x000fe200078e00ff */
[----:B------:R-:W-:Y:S02]  /*4160*/  SHF.R.U32.HI R34, RZ, R17, R34 ;  /* 0x00000011ff227219 */ /* 0x000fe40000011622 */
[----:B------:R-:W-:Y:S01]  /*4170*/  SEL R3, R22, R35, !P0 ;  /* 0x0000002316037207 */ /* 0x000fe20004000000 */
[C---:B------:R-:W-:Y:S01]  /*4180*/  IMAD.HI.U32 R35, R8.reuse, R7, RZ ;  /* 0x0000000708237227 */ /* 0x040fe200078e00ff */
[----:B------:R-:W-:Y:S02]  /*4190*/  SEL R11, R19, R34, !P4 ;  /* 0x00000022130b7207 */ /* 0x000fe40006000000 */
[----:B------:R-:W-:Y:S01]  /*41a0*/  SHF.R.U32.HI R36, RZ, R17, R36 ;  /* 0x00000011ff247219 */ /* 0x000fe20000011624 */
[----:B------:R-:W-:Y:S01]  /*41b0*/  IMAD.HI.U32 R38, R3, R4, RZ ;  /* 0x0000000403267227 */ /* 0x000fe200078e00ff */
[----:B------:R-:W-:Y:S03]  /*41c0*/  SHF.R.U32.HI R35, RZ, R18, R35 ;  /* 0x00000012ff237219 */ /* 0x000fe60000011623 */
[----:B------:R-:W-:Y:S01]  /*41d0*/  IMAD.HI.U32 R34, R11, R4, RZ ;  /* 0x000000040b227227 */ /* 0x000fe200078e00ff */
[----:B------:R-:W-:Y:S02]  /*41e0*/  @P2 SHF.R.U32.HI R3, RZ, R5, R38 ;  /* 0x00000005ff032219 */ /* 0x000fe40000011626 */
[----:B------:R-:W-:Y:S02]  /*41f0*/  SEL R9, R8, R35, !P0 ;  /* 0x0000002308097207 */ /* 0x000fe40004000000 */
[----:B------:R-:W-:Y:S01]  /*4200*/  @P2 SHF.R.U32.HI R11, RZ, R5, R34 ;  /* 0x00000005ff0b2219 */ /* 0x000fe20000011622 */
[C---:B------:R-:W-:Y:S01]  /*4210*/  IMAD R10, R72.reuse, R3, RZ ;  /* 0x00000003480a7224 */ /* 0x040fe200078e02ff */
[----:B------:R-:W-:Y:S01]  /*4220*/  SEL R3, R13, R36, !P4 ;  /* 0x000000240d037207 */ /* 0x000fe20006000000 */
[C---:B------:R-:W-:Y:S03]  /*4230*/  IMAD.HI.U32 R14, R9.reuse, R4, RZ ;  /* 0x00000004090e7227 */ /* 0x040fe600078e00ff */
[----:B------:R-:W-:Y:S01]  /*4240*/  ISETP.GE.AND P0, PT, R9, R10, PT ;  /* 0x0000000a0900720c */ /* 0x000fe20003f06270 */
[C---:B------:R-:W-:Y:S01]  /*4250*/  IMAD R12, R72.reuse, R11, RZ ;  /* 0x0000000b480c7224 */ /* 0x040fe200078e02ff */
[-C--:B------:R-:W-:Y:S04]  /*4260*/  SHF.R.U32.HI R14, RZ, R5.reuse, R14 ;  /* 0x00000005ff0e7219 */ /* 0x080fe8000001160e */
[----:B------:R-:W-:Y:S02]  /*4270*/  ISETP.GE.OR P0, PT, R3, R12, P0 ;  /* 0x0000000c0300720c */ /* 0x000fe40000706670 */
[----:B------:R-:W-:Y:S05]  /*4280*/  SEL R15, R9, R14, !P2 ;  /* 0x0000000e090f7207 */ /* 0x000fea0005000000 */
[----:B------:R-:W-:Y:S04]  /*4290*/  IMAD.MOV R14, RZ, RZ, -R15 ;  /* 0x000000ffff0e7224 */ /* 0x000fe800078e0a0f */
[----:B------:R-:W-:Y:S02]  /*42a0*/  IMAD R14, R72, R14, R9 ;  /* 0x0000000e480e7224 */ /* 0x000fe400078e0209 */
[C---:B------:R-:W-:Y:S05]  /*42b0*/  @!P0 IMAD.HI.U32 R10, R3.reuse, R4, RZ ;  /* 0x00000004030a8227 */ /* 0x040fea00078e00ff */
[----:B------:R-:W-:Y:S04]  /*42c0*/  @!P0 SHF.R.U32.HI R10, RZ, R5, R10 ;  /* 0x00000005ff0a8219 */ /* 0x000fe8000001160a */
[----:B------:R-:W-:Y:S01]  /*42d0*/  @!P0 SEL R0, R3, R10, !P2 ;  /* 0x0000000a03008207 */ /* 0x000fe20005000000 */
[----:B------:R-:W-:Y:S03]  /*42e0*/  IMAD.MOV R10, RZ, RZ, -R3 ;  /* 0x000000ffff0a7224 */ /* 0x000fe600078e0a03 */
[----:B------:R-:W-:Y:S01]  /*42f0*/  @!P0 IADD3 R15, PT, PT, R15, -R0, RZ ;  /* 0x800000000f0f8210 */ /* 0x000fe20007ffe0ff */
[----:B------:R-:W-:Y:S01]  /*4300*/  @!P0 IMAD R0, R11, R14, R0 ;  /* 0x0000000e0b008224 */ /* 0x000fe200078e0200 */
[----:B------:R-:W-:Y:S01]  /*4310*/  IADD3 R11, PT, PT, -R9, RZ, RZ ;  /* 0x000000ff090b7210 */ /* 0x000fe20007ffe1ff */
[----:B------:R-:W-:Y:S02]  /*4320*/  IMAD R13, R2, R10, R13 ;  /* 0x0000000a020d7224 */ /* 0x000fe400078e020d */
[----:B------:R-:W-:Y:S02]  /*4330*/  @!P0 IMAD R9, R15, R72, R3 ;  /* 0x000000480f098224 */ /* 0x000fe400078e0203 */
[----:B------:R-:W-:Y:S02]  /*4340*/  @!P0 IMAD.MOV.U32 R3, RZ, RZ, R0 ;  /* 0x000000ffff038224 */ /* 0x000fe400078e0000 */
[----:B------:R-:W-:Y:S02]  /*4350*/  IMAD R8, R6, R11, R8 ;  /* 0x0000000b06087224 */ /* 0x000fe400078e0208 */
[----:B------:R-:W-:Y:S02]  /*4360*/  IMAD R13, R3, R2, R13 ;  /* 0x00000002030d7224 */ /* 0x000fe400078e020d */
[----:B------:R-:W-:Y:S02]  /*4370*/  IMAD R8, R9, R6, R8 ;  /* 0x0000000609087224 */ /* 0x000fe400078e0208 */
.L_x_78:
[----:B------:R-:W-:Y:S05]  /*4380*/  BRA.U UP1, `(.L_x_79) ;  /* 0x0000000101107547 */ /* 0x000fea000b800000 */
[----:B------:R-:W-:Y:S04]  /*4390*/  MOV R0, UR6 ;  /* 0x0000000600007c02 */ /* 0x000fe80008000f00 */
[----:B------:R-:W-:Y:S04]  /*43a0*/  SHF.L.U32 R3, R0, 0x1f, RZ ;  /* 0x0000001f00037819 */ /* 0x000fe800000006ff */
[----:B------:R-:W2:Y:S02]  /*43b0*/  SYNCS.PHASECHK.TRANS64.TRYWAIT P0, [UR7+0x128], R3 ;  /* 0x00012803ff0075a7 */ /* 0x000ea40008001107 */
[----:B--2---:R-:W-:Y:S05]  /*43c0*/  @!P0 BRA `(.L_x_80) ;  /* 0x0000007800e08947 */ /* 0x004fea0003800000 */
.L_x_79:
[----:B------:R-:W-:Y:S02]  /*43d0*/  R2UR UR35, R21 ;  /* 0x00000000152372ca */ /* 0x000fe400000e0000 */
[----:B------:R-:W-:Y:S02]  /*43e0*/  R2UR UR34, R20 ;  /* 0x00000000142272ca */ /* 0x000fe400000e0000 */
[----:B------:R-:W-:Y:S02]  /*43f0*/  ISETP.NE.U32.AND P2, PT, RZ, UR4, PT ;  /* 0x00000004ff007c0c */ /* 0x000fe4000bf45070 */
[----:B------:R-:W-:Y:S02]  /*4400*/  SHF.L.U32 R12, R31, 0x1f, RZ ;  /* 0x0000001f1f0c7819 */ /* 0x000fe400000006ff */
[----:B------:R-:W-:Y:S05]  /*4410*/  ISETP.NE.AND.EX P2, PT, RZ, UR5, PT, P2 ;  /* 0x00000005ff007c0c */ /* 0x000fea000bf45320 */
[----:B------:R-:W-:Y:S02]  /*4420*/  USHF.L.U32 UR35, UR35, 0x7, URZ ;  /* 0x0000000723237899 */ /* 0x000fe400080006ff */
[----:B------:R-:W-:Y:S01]  /*4430*/  USHF.L.U32 UR34, UR34, 0x8, URZ ;  /* 0x0000000822227899 */ /* 0x000fe200080006ff */
[----:B------:R-:W-:Y:S11]  /*4440*/  BRA.U !UP3, `(.L_x_81) ;  /* 0x000000010b347547 */ /* 0x000ff6000b800000 */
[----:B------:R-:W-:Y:S01]  /*4450*/  UPLOP3.LUT UP0, UPT, UPT, UPT, UP2, 0x80, 0x8 ;  /* 0x000000000008789c */ /* 0x000fe20003f0f020 */
[----:B--2---:R-:W-:Y:S02]  /*4460*/  HFMA2 R0, -RZ, RZ, 0, 5.9604644775390625e-08 ;  /* 0x00000001ff007431 */ /* 0x004fe400000001ff */
[----:B------:R-:W-:Y:S03]  /*4470*/  IMAD.MOV.U32 R171, RZ, RZ, 0x1 ;  /* 0x00000001ffab7424 */ /* 0x000fe600078e00ff */
[----:B------:R-:W-:Y:S05]  /*4480*/  PLOP3.LUT P0, PT, PT, PT, UP0, 0x80, 0x8 ;  /* 0x000000000008781c */ /* 0x000fea0003f0f008 */
[----:B------:R-:W2:Y:S01]  /*4490*/  @UP0 LDCU.64 UR10, c[0x0][0x888] ;  /* 0x00011100ff0a07ac */ /* 0x000ea20008000a00 */
[----:B------:R-:W-:Y:S07]  /*44a0*/  @UP0 UIMAD UR8, UR36, UR4, URZ ;  /* 0x00000004240802a4 */ /* 0x000fee000f8e02ff */
[----:B------:R-:W-:Y:S01]  /*44b0*/  @!P0 PRMT R171, R0, 0x7610, R171 ;  /* 0x0000761000ab8816 */ /* 0x000fe200000000ab */
[----:B--2---:R-:W-:Y:S03]  /*44c0*/  @UP0 UIMAD.WIDE UR10, UR8, 0x4, UR10 ;  /* 0x00000004080a08a5 */ /* 0x004fe6000f8e020a */
[----:B------:R-:W2:Y:S03]  /*44d0*/  @!UP0 LDCU UR8, c[0x0][0x880] ;  /* 0x00011000ff0887ac */ /* 0x000ea60008000800 */
[----:B------:R-:W-:Y:S01]  /*44e0*/  IMAD.U32 R10, RZ, RZ, UR10 ;  /* 0x0000000aff0a7e24 */ /* 0x000fe2000f8e00ff */
[----:B------:R-:W-:Y:S05]  /*44f0*/  MOV R11, UR11 ;  /* 0x0000000b000b7c02 */ /* 0x000fea0008000f00 */
[----:B-----5:R3:W5:Y:S02]  /*4500*/  @P0 LDG.E R81, desc[UR46][R10.64] ;  /* 0x0000002e0a510981 */ /* 0x020764000c1e1900 */
[----:B--23--:R-:W-:Y:S07]  /*4510*/  @!P0 IMAD.U32 R81, RZ, RZ, UR8 ;  /* 0x00000008ff518e24 */ /* 0x00cfee000f8e00ff */
.L_x_81:
[----:B-----5:R-:W-:Y:S01]  /*4520*/  @!P2 FSETP.EQ.AND P0, PT, R81, RZ, PT ;  /* 0x000000ff5100a20b */ /* 0x020fe20003f02000 */
[----:B------:R-:W-:Y:S01]  /*4530*/  @!UPT UIADD3 URZ, UPT, UPT, URZ, URZ, URZ ;  /* 0x000000fffffff290 */ /* 0x000fe2000fffe0ff */
[----:B------:R-:W-:Y:S11]  /*4540*/  @!P2 BRA `(.L_x_82) ;  /* 0x000000000014a947 */ /* 0x000ff60003800000 */
[----:B------:R-:W-:Y:S02]  /*4550*/  LOP3.LUT P2, RZ, R171, 0xff, RZ, 0xc0, !PT ;  /* 0x000000ffabff7812 */ /* 0x000fe4000784c0ff */
[----:B------:R-:W-:Y:S04]  /*4560*/  PLOP3.LUT P0, PT, PT, PT, UP0, 0x80, 0x8 ;  /* 0x000000000008781c */ /* 0x000fe80003f0f008 */
[----:B------:R-:W-:Y:S07]  /*4570*/  PLOP3.LUT P0, PT, P0, PT, PT, 0x8, 0x80 ;  /* 0x000000000080781c */ /* 0x000fee000070e170 */
[----:B------:R-:W-:Y:S11]  /*4580*/  @P2 FSETP.EQ.AND P0, PT, R81, RZ, PT ;  /* 0x000000ff5100220b */ /* 0x000ff60003f02000 */
[----:B------:R-:W-:Y:S02]  /*4590*/  @!UPT UIADD3 URZ, UPT, UPT, URZ, URZ, URZ ;  /* 0x000000fffffff290 */ /* 0x000fe4000fffe0ff */
.L_x_82:
[----:B------:R-:W3:Y:S01]  /*45a0*/  SYNCS.PHASECHK.TRANS64.TRYWAIT P2, [UR7+0x100], R12 ;  /* 0x0001000cff0075a7 */ /* 0x000ee20008041107 */
[----:B------:R-:W-:Y:S04]  /*45b0*/  ELECT P4, URZ, PT ;  /* 0x0000000000ff782f */ /* 0x000fe80003880000 */
[----:B------:R-:W-:Y:S11]  /*45c0*/  PLOP3.LUT P4, PT, P0, P4, PT, 0xf2, 0x2f ;  /* 0x00000000002f781c */ /* 0x000ff60000789e72 */
[----:B------:R-:W-:Y:S02]  /*45d0*/  @!UPT UIADD3 URZ, UPT, UPT, URZ, URZ, URZ ;  /* 0x000000fffffff290 */ /* 0x000fe4000fffe0ff */
[----:B-1----:R-:W-:Y:S05]  /*45e0*/  @!P4 IADD3 R9, P0, PT, R32, 0x580, RZ ;  /* 0x000005802009c810 */ /* 0x002fea0007f1e0ff */
[----:B--2---:R-:W-:Y:S01]  /*45f0*/  @!P4 IMAD.X R0, RZ, RZ, R33, P0 ;  /* 0x000000ffff00c224 */ /* 0x004fe200000e0621 */
[----:B---3--:R-:W-:Y:S07]  /*4600*/  @!P2 BRA `(.L_x_83) ;  /* 0x000000780068a947 */ /* 0x008fee0003800000 */
.L_x_183:
[----:B------:R-:W-:Y:S01]  /*4610*/  @!P4 R2UR UR8, R0 ;  /* 0x000000000008c2ca */ /* 0x000fe200000e0000 */
[----:B------:R-:W-:Y:S01]  /*4620*/  VOTEU.ALL UP1, P4 ;  /* 0x0000000000ff7886 */ /* 0x000fe20002020000 */
[----:B------:R-:W-:Y:S01]  /*4630*/  @!P4 R2UR UR9, R9 ;  /* 0x000000000909c2ca */ /* 0x000fe200000e0000 */
[----:B------:R-:W-:Y:S01]  /*4640*/  @!P4 IMAD.MOV.U32 R0, RZ, RZ, 0x2000 ;  /* 0x00002000ff00c424 */ /* 0x000fe200078e00ff */
[----:B------:R-:W-:Y:S01]  /*4650*/  UMOV UR10, 0x0 ;  /* 0x00000000000a7882 */ /* 0x000fe20000000000 */
[----:B------:R-:W-:Y:S01]  /*4660*/  UMOV UR11, 0x10000000 ;  /* 0x10000000000b7882 */ /* 0x000fe20000000000 */
[----:B------:R-:W-:Y:S01]  /*4670*/  @!UP1 UIADD3 UR32, UPT, UPT, UR7, 0x200, URZ ;  /* 0x0000020007209890 */ /* 0x000fe2000fffe0ff */
[----:B------:R-:W-:Y:S01]  /*4680*/  @!P4 IADD3 R9, P0, PT, R32, 0x580, RZ ;  /* 0x000005802009c810 */ /* 0x000fe20007f1e0ff */
[----:B------:R-:W-:Y:S05]  /*4690*/  VOTEU.ALL UP1, P4 ;  /* 0x0000000000ff7886 */ /* 0x000fea0002020000 */
[----:B------:R-:W-:Y:S01]  /*46a0*/  IMAD.U32 R11, RZ, RZ, UR8 ;  /* 0x00000008ff0b7e24 */ /* 0x000fe2000f8e00ff */
[----:B------:R-:W-:Y:S01]  /*46b0*/  UPRMT UR8, UR37, 0x654, UR33 ;  /* 0x0000065425087896 */ /* 0x000fe20008000021 */
[----:B------:R-:W-:Y:S03]  /*46c0*/  IMAD.U32 R10, RZ, RZ, UR9 ;  /* 0x00000009ff0a7e24 */ /* 0x000fe6000f8e00ff */
[----:B------:R-:W-:Y:S02]  /*46d0*/  @!P4 R2UR UR15, R11 ;  /* 0x000000000b0fc2ca */ /* 0x000fe400000e0000 */
[----:B------:R-:W-:Y:S11]  /*46e0*/  @!P4 R2UR UR14, R10 ;  /* 0x000000000a0ec2ca */ /* 0x000ff600000e0000 */
[----:B------:R-:W-:Y:S02]  /*46f0*/  @!UPT UIADD3 URZ, UPT, UPT, URZ, URZ, URZ ;  /* 0x000000fffffff290 */ /* 0x000fe4000fffe0ff */
[----:B------:R2:W-:Y:S01]  /*4700*/  @!UP1 UTMALDG.3D [UR32], [UR14], desc[UR10] ;  /* 0x00000a200e0095b4 */ /* 0x0005e20008011000 */
[----:B------:R3:W-:Y:S01]  /*4710*/  @!P4 SYNCS.ARRIVE.TRANS64.RED.A0TR RZ, [UR7+0xe0], R0 ;  /* 0x0000e000ffffc9a7 */ /* 0x0007e20008300407 */
[----:B------:R-:W-:Y:S01]  /*4720*/  SYNCS.ARRIVE.TRANS64.RED.A1T0 RZ, [UR8], RZ ;  /* 0x000000ffffff79a7 */ /* 0x000fe20008100408 */
[----:B---3--:R-:W-:Y:S01]  /*4730*/  @!P4 IMAD.X R0, RZ, RZ, R33, P0 ;  /* 0x000000ffff00c224 */ /* 0x008fe200000e0621 */
[----:B------:R-:W3:Y:S02]  /*4740*/  SYNCS.PHASECHK.TRANS64.TRYWAIT P2, [UR7+0x108], R12 ;  /* 0x0001080cff0075a7 */ /* 0x000ee40008041107 */
[----:B--23--:R-:W-:Y:S05]  /*4750*/  @!P2 BRA `(.L_x_84) ;  /* 0x00000078002ca947 */ /* 0x00cfea0003800000 */
.L_x_185:
        /* <DEDUP_REMOVED lines=8> */
[----:B------:R-:W-:Y:S01]  /*47e0*/  @!UP1 UIADD3 UR24, UPT, UPT, UR7, 0x2200, URZ ;  /* 0x0000220007189890 */ /* 0x000fe2000fffe0ff */
[----:B------:R-:W-:Y:S01]  /*47f0*/  VOTEU.ALL UP1, P4 ;  /* 0x0000000000ff7886 */ /* 0x000fe20002020000 */
[----:B------:R-:W-:Y:S01]  /*4800*/  UMOV UR27, UR35 ;  /* 0x00000023001b7c82 */ /* 0x000fe20008000000 */
[----:B------:R-:W-:Y:S02]  /*4810*/  UMOV UR28, UR36 ;  /* 0x00000024001c7c82 */ /* 0x000fe40008000000 */
[----:B------:R-:W-:Y:S01]  /*4820*/  IMAD.U32 R11, RZ, RZ, UR8 ;  /* 0x00000008ff0b7e24 */ /* 0x000fe2000f8e00ff */
[----:B------:R-:W-:Y:S01]  /*4830*/  UPRMT UR8, UR37, 0x654, UR25 ;  /* 0x0000065425087896 */ /* 0x000fe20008000019 */
[----:B------:R-:W-:Y:S02]  /*4840*/  IMAD.U32 R10, RZ, RZ, UR9 ;  /* 0x00000009ff0a7e24 */ /* 0x000fe4000f8e00ff */
[----:B------:R-:W-:Y:S01]  /*4850*/  @!P4 IMAD.X R20, RZ, RZ, R33, P0 ;  /* 0x000000ffff14c224 */ /* 0x000fe200000e0621 */
[----:B------:R-:W-:Y:S02]  /*4860*/  @!P4 R2UR UR15, R11 ;  /* 0x000000000b0fc2ca */ /* 0x000fe400000e0000 */
[----:B------:R-:W-:Y:S11]  /*4870*/  @!P4 R2UR UR14, R10 ;  /* 0x000000000a0ec2ca */ /* 0x000ff600000e0000 */
[----:B------:R-:W-:Y:S02]  /*4880*/  @!UPT UIADD3 URZ, UPT, UPT, URZ, URZ, URZ ;  /* 0x000000fffffff290 */ /* 0x000fe4000fffe0ff */
[----:B------:R2:W-:Y:S01]  /*4890*/  @!UP1 UTMALDG.3D [UR24], [UR14], desc[UR10] ;  /* 0x00000a180e0095b4 */ /* 0x0005e20008011000 */
[----:B------:R2:W-:Y:S01]  /*48a0*/  @!P4 SYNCS.ARRIVE.TRANS64.RED.A0TR RZ, [UR7+0xe8], R0 ;  /* 0x0000e800ffffc9a7 */ /* 0x0005e20008300407 */
[----:B------:R-:W-:Y:S01]  /*48b0*/  SYNCS.ARRIVE.TRANS64.RED.A1T0 RZ, [UR8], RZ ;  /* 0x000000ffffff79a7 */ /* 0x000fe20008100408 */
[----:B------:R-:W3:Y:S02]  /*48c0*/  SYNCS.PHASECHK.TRANS64.TRYWAIT P2, [UR7+0x110], R12 ;  /* 0x0001100cff0075a7 */ /* 0x000ee40008041107 */
[----:B--23--:R-:W-:Y:S05]  /*48d0*/  @!P2 BRA `(.L_x_85) ;  /* 0x0000007400e4a947 */ /* 0x00cfea0003800000 */
.L_x_187:
[----:B------:R-:W2:Y:S01]  /*48e0*/  LDC.64 R14, c[0x0][0xb10] ;  /* 0x0002c400ff0e7b82 */ /* 0x000ea20000000a00 */
[----:B------:R-:W-:Y:S01]  /*48f0*/  @!P4 R2UR UR8, R20 ;  /* 0x000000001408c2ca */ /* 0x000fe200000e0000 */
[----:B------:R-:W-:Y:S01]  /*4900*/  VOTEU.ALL UP1, P4 ;  /* 0x0000000000ff7886 */ /* 0x000fe20002020000 */
[----:B------:R-:W-:Y:S01]  /*4910*/  @!P4 R2UR UR9, R21 ;  /* 0x000000001509c2ca */ /* 0x000fe200000e0000 */
[----:B------:R-:W-:Y:S01]  /*4920*/  UMOV UR10, 0x0 ;  /* 0x00000000000a7882 */ /* 0x000fe20000000000 */
[----:B------:R-:W-:Y:S03]  /*4930*/  UMOV UR11, 0x10000000 ;  /* 0x10000000000b7882 */ /* 0x000fe60000000000 */
[----:B------:R-:W3:Y:S01]  /*4940*/  LDC.64 R10, c[0x0][0xb18] ;  /* 0x0002c600ff0a7b82 */ /* 0x000ee20000000a00 */
[----:B------:R-:W-:Y:S01]  /*4950*/  @!UP1 UIADD3 UR18, UPT, UPT, UR34, 0x80, URZ ;  /* 0x0000008022129890 */ /* 0x000fe2000fffe0ff */
[----:B------:R-:W-:Y:S01]  /*4960*/  @P3 SHF.R.U32.HI R28, RZ, 0x10, R25 ;  /* 0x00000010ff1c3819 */ /* 0x000fe20000011619 */
[----:B------:R-:W-:Y:S01]  /*4970*/  @!UP1 UIADD3 UR16, UPT, UPT, UR7, 0x4200, URZ ;  /* 0x0000420007109890 */ /* 0x000fe2000fffe0ff */
[----:B------:R-:W-:Y:S01]  /*4980*/  VIADD R30, R30, 0x1 ;  /* 0x000000011e1e7836 */ /* 0x000fe20000000000 */
[----:B------:R-:W-:Y:S03]  /*4990*/  VOTEU.ALL UP1, P4 ;  /* 0x0000000000ff7886 */ /* 0x000fe60002020000 */
[----:B------:R-:W5:Y:S01]  /*49a0*/  @!P1 LDC R0, c[0x0][0xb20] ;  /* 0x0002c800ff009b82 */ /* 0x000f620000000800 */
[----:B------:R-:W-:Y:S01]  /*49b0*/  UMOV UR19, UR35 ;  /* 0x0000002300137c82 */ /* 0x000fe20008000000 */
[----:B------:R-:W-:Y:S01]  /*49c0*/  IMAD.U32 R21, RZ, RZ, UR8 ;  /* 0x00000008ff157e24 */ /* 0x000fe2000f8e00ff */
[----:B------:R-:W-:Y:S05]  /*49d0*/  UMOV UR20, UR36 ;  /* 0x0000002400147c82 */ /* 0x000fea0008000000 */
[----:B-1----:R-:W1:Y:S01]  /*49e0*/  @!P1 LDC R3, c[0x0][0xb0c] ;  /* 0x0002c300ff039b82 */ /* 0x002e620000000800 */
[----:B------:R-:W-:Y:S01]  /*49f0*/  IMAD.U32 R20, RZ, RZ, UR9 ;  /* 0x00000009ff147e24 */ /* 0x000fe2000f8e00ff */
[----:B------:R-:W-:Y:S01]  /*4a00*/  UPRMT UR8, UR37, 0x654, UR17 ;  /* 0x0000065425087896 */ /* 0x000fe20008000011 */
[----:B------:R-:W-:Y:S03]  /*4a10*/  @!P4 R2UR UR15, R21 ;  /* 0x00000000150fc2ca */ /* 0x000fe600000e0000 */
[----:B------:R-:W-:Y:S01]  /*4a20*/  @!P4 R2UR UR14, R20 ;  /* 0x00000000140ec2ca */ /* 0x000fe200000e0000 */
[----:B------:R-:W-:Y:S11]  /*4a30*/  @!P4 IMAD.MOV.U32 R20, RZ, RZ, 0x2000 ;  /* 0x00002000ff14c424 */ /* 0x000ff600078e00ff */
[----:B------:R-:W-:Y:S01]  /*4a40*/  @!UPT UIADD3 URZ, UPT, UPT, URZ, URZ, URZ ;  /* 0x000000fffffff290 */ /* 0x000fe2000fffe0ff */
[----:B------:R1:W-:Y:S01]  /*4a50*/  @!UP1 UTMALDG.3D [UR16], [UR14], desc[UR10] ;  /* 0x00000a100e0095b4 */ /* 0x0003e20008011000 */
[----:B------:R1:W-:Y:S02]  /*4a60*/  @!P4 SYNCS.ARRIVE.TRANS64.RED.A0TR RZ, [UR7+0xf0], R20 ;  /* 0x0000f014ffffc9a7 */ /* 0x0003e40008300407 */
[----:B-1----:R-:W-:Y:S01]  /*4a70*/  @!P1 ISETP.NE.AND P2, PT, R3, 0x1, PT ;  /* 0x000000010300980c */ /* 0x002fe20003f45270 */
[C---:B--2---:R-:W-:Y:S01]  /*4a80*/  @!P1 IMAD.HI.U32 R14, R13.reuse, R14, RZ ;  /* 0x0000000e0d0e9227 */ /* 0x044fe200078e00ff */
[----:B---3--:R-:W-:Y:S03]  /*4a90*/  @!P1 ISETP.NE.AND P0, PT, R10, 0x1, PT ;  /* 0x000000010a00980c */ /* 0x008fe60003f05270 */
[C---:B------:R-:W-:Y:S01]  /*4aa0*/  @!P1 IMAD.HI.U32 R11, R8.reuse, R11, RZ ;  /* 0x0000000b080b9227 */ /* 0x040fe200078e00ff */
[----:B------:R-:W-:Y:S04]  /*4ab0*/  @!P1 SHF.R.U32.HI R14, RZ, R15, R14 ;  /* 0x0000000fff0e9219 */ /* 0x000fe8000001160e */
[----:B-----5:R-:W-:Y:S01]  /*4ac0*/  @!P1 SHF.R.U32.HI R9, RZ, R0, R11 ;  /* 0x00000000ff099219 */ /* 0x020fe2000001160b */
[----:B------:R-:W-:Y:S01]  /*4ad0*/  SYNCS.ARRIVE.TRANS64.RED.A1T0 RZ, [UR8], RZ ;  /* 0x000000ffffff79a7 */ /* 0x000fe20008100408 */
[----:B------:R-:W-:Y:S02]  /*4ae0*/  @!P1 SEL R14, R13, R14, !P2 ;  /* 0x0000000e0d0e9207 */ /* 0x000fe40005000000 */
[----:B------:R-:W-:Y:S01]  /*4af0*/  @!P1 SEL R9, R8, R9, !P0 ;  /* 0x0000000908099207 */ /* 0x000fe20004000000 */
[----:B------:R-:W1:Y:S04]  /*4b00*/  SYNCS.PHASECHK.TRANS64.TRYWAIT P5, [UR7+0x118], R12 ;  /* 0x0001180cff0075a7 */ /* 0x000e6800080a1107 */
[----:B------:R-:W-:Y:S02]  /*4b10*/  @!P1 IMAD.IADD R0, R9, 0x1, -R14 ;  /* 0x0000000109009824 */ /* 0x000fe400078e0a0e */
[----:B------:R-:W-:Y:S02]  /*4b20*/  @!P1 IMAD.IADD R9, R14, 0x1, -R9 ;  /* 0x000000010e099824 */ /* 0x000fe400078e0a09 */
[----:B------:R-:W-:Y:S02]  /*4b30*/  @!P1 IMAD R13, R0, R3, R13 ;  /* 0x00000003000d9224 */ /* 0x000fe400078e020d */
[----:B------:R-:W-:Y:S01]  /*4b40*/  @!P1 IMAD R8, R9, R10, R8 ;  /* 0x0000000a09089224 */ /* 0x000fe200078e0208 */
[----:B-1----:R-:W-:Y:S06]  /*4b50*/  @!P5 BRA `(.L_x_86) ;  /* 0x00000074005cd947 */ /* 0x002fec0003800000 */
.L_x_189:
[----:B-1----:R-:W-:Y:S01]  /*4b60*/  @!P4 IADD3 R3, P0, PT, R32, 0x580, RZ ;  /* 0x000005802003c810 */ /* 0x002fe20007f1e0ff */
[----:B------:R-:W-:Y:S01]  /*4b70*/  VOTEU.ALL UP1, P4 ;  /* 0x0000000000ff7886 */ /* 0x000fe20002020000 */
[----:B------:R-:W-:Y:S01]  /*4b80*/  UMOV UR18, 0x0 ;  /* 0x0000000000127882 */ /* 0x000fe20000000000 */
[----:B------:R-:W-:Y:S01]  /*4b90*/  UMOV UR19, 0x10000000 ;  /* 0x1000000000137882 */ /* 0x000fe20000000000 */
[----:B------:R-:W-:Y:S01]  /*4ba0*/  @!P4 R2UR UR9, R3 ;  /* 0x000000000309c2ca */ /* 0x000fe200000e0000 */
[----:B------:R-:W-:Y:S01]  /*4bb0*/  @!P4 IMAD.X R0, RZ, RZ, R33, P0 ;  /* 0x000000ffff00c224 */ /* 0x000fe200000e0621 */
[----:B------:R-:W-:Y:S01]  /*4bc0*/  @!UP1 UIADD3 UR10, UPT, UPT, UR34, 0xc0, URZ ;  /* 0x000000c0220a9890 */ /* 0x000fe2000fffe0ff */
[----:B------:R-:W-:Y:S01]  /*4bd0*/  ISETP.NE.AND P0, PT, R30, 0x2, PT ;  /* 0x000000021e00780c */ /* 0x000fe20003f05270 */
[----:B------:R-:W-:Y:S01]  /*4be0*/  UMOV UR11, UR35 ;  /* 0x00000023000b7c82 */ /* 0x000fe20008000000 */
[----:B------:R-:W-:Y:S01]  /*4bf0*/  UMOV UR12, UR36 ;  /* 0x00000024000c7c82 */ /* 0x000fe20008000000 */
[----:B------:R-:W-:Y:S01]  /*4c00*/  @!P4 R2UR UR8, R0 ;  /* 0x000000000008c2ca */ /* 0x000fe200000e0000 */
[----:B------:R-:W-:Y:S01]  /*4c10*/  IMAD.IADD R20, R8, 0x1, R147 ;  /* 0x0000000108147824 */ /* 0x000fe200078e0293 */
[----:B------:R-:W-:Y:S01]  /*4c20*/  @P3 R2UR UR36, R28 ;  /* 0x000000001c2432ca */ /* 0x000fe200000e0000 */
[----:B------:R-:W-:Y:S01]  /*4c30*/  IMAD.IADD R21, R13, 0x1, R170 ;  /* 0x000000010d157824 */ /* 0x000fe200078e02aa */
[----:B------:R-:W-:Y:S02]  /*4c40*/  SEL R0, RZ, 0x1, P0 ;  /* 0x00000001ff007807 */ /* 0x000fe40000000000 */
[----:B------:R-:W-:Y:S01]  /*4c50*/  LOP3.LUT R31, R31, 0x1, RZ, 0x3c, !PT ;  /* 0x000000011f1f7812 */ /* 0x000fe200078e3cff */
[----:B------:R-:W-:Y:S01]  /*4c60*/  IMAD.U32 R10, RZ, RZ, UR9 ;  /* 0x00000009ff0a7e24 */ /* 0x000fe2000f8e00ff */
[----:B------:R-:W-:Y:S01]  /*4c70*/  @!UP1 UIADD3 UR9, UPT, UPT, UR7, 0xf8, URZ ;  /* 0x000000f807099890 */ /* 0x000fe2000fffe0ff */
[----:B------:R-:W-:Y:S02]  /*4c80*/  LOP3.LUT R29, R29, R0, RZ, 0x3c, !PT ;  /* 0x000000001d1d7212 */ /* 0x000fe400078e3cff */
[----:B------:R-:W-:Y:S02]  /*4c90*/  SEL R30, R30, RZ, P0 ;  /* 0x000000ff1e1e7207 */ /* 0x000fe40000000000 */
[----:B------:R-:W-:Y:S01]  /*4ca0*/  IMAD.U32 R11, RZ, RZ, UR8 ;  /* 0x00000008ff0b7e24 */ /* 0x000fe2000f8e00ff */
[----:B------:R-:W-:Y:S01]  /*4cb0*/  @!P4 R2UR UR14, R10 ;  /* 0x000000000a0ec2ca */ /* 0x000fe200000e0000 */
[----:B------:R-:W-:Y:S01]  /*4cc0*/  @!UP1 UIADD3 UR8, UPT, UPT, UR7, 0x6200, URZ ;  /* 0x0000620007089890 */ /* 0x000fe2000fffe0ff */
[----:B------:R-:W-:Y:S02]  /*4cd0*/  VOTEU.ALL UP1, P4 ;  /* 0x0000000000ff7886 */ /* 0x000fe40002020000 */
[----:B------:R-:W-:Y:S11]  /*4ce0*/  @!P4 R2UR UR15, R11 ;  /* 0x000000000b0fc2ca */ /* 0x000ff600000e0000 */
[----:B------:R-:W-:Y:S02]  /*4cf0*/  @!UPT UIADD3 URZ, UPT, UPT, URZ, URZ, URZ ;  /* 0x000000fffffff290 */ /* 0x000fe4000fffe0ff */
[----:B------:R2:W-:Y:S01]  /*4d00*/  @!UP1 UTMALDG.3D [UR8], [UR14], desc[UR18] ;  /* 0x000012080e0095b4 */ /* 0x0005e20008011000 */
[----:B------:R2:W-:Y:S01]  /*4d10*/  @!P4 SYNCS.ARRIVE.TRANS64.RED.A0TR RZ, [UR7+0xf8], R23 ;  /* 0x0000f817ffffc9a7 */ /* 0x0005e20008300407 */
[----:B------:R-:W-:Y:S01]  /*4d20*/  UPLOP3.LUT UP1, UPT, UPT, UPT, UPT, 0x80, 0x8 ;  /* 0x000000000008789c */ /* 0x000fe20003f2f070 */
[----:B------:R-:W-:Y:S01]  /*4d30*/  SYNCS.ARRIVE.TRANS64.RED.A1T0 RZ, [UR13], RZ ;  /* 0x000000ffffff79a7 */ /* 0x000fe2000810040d */
[----:B------:R-:W-:Y:S09]  /*4d40*/  @P3 BRA `(.L_x_87) ;  /* 0xfffffff000943947 */ /* 0x000ff2000383ffff */
[----:B------:R-:W-:-:S04]  /*4d50*/  SHF.L.U32 R3, R31, 0x1f, RZ ;  /* 0x0000001f1f037819 */ /* 0x000fc800000006ff */
[----:B------:R-:W1:Y:S02]  /*4d60*/  SYNCS.PHASECHK.TRANS64.TRYWAIT P0, [UR7+0x100], R3 ;  /* 0x00010003ff0075a7 */ /* 0x000e640008001107 */
[----:B-1----:R-:W-:Y:S05]  /*4d70*/  @!P0 BRA `(.L_x_88) ;  /* 0x0000007000ec8947 */ /* 0x002fea0003800000 */
.L_x_191:
[----:B------:R-:W3:Y:S02]  /*4d80*/  SYNCS.PHASECHK.TRANS64.TRYWAIT P0, [UR7+0x108], R3 ;  /* 0x00010803ff0075a7 */ /* 0x000ee40008001107 */
[----:B---3--:R-:W-:Y:S05]  /*4d90*/  @!P0 BRA `(.L_x_89) ;  /* 0x0000007000fc8947 */ /* 0x008fea0003800000 */
.L_x_193:
[----:B------:R-:W3:Y:S02]  /*4da0*/  SYNCS.PHASECHK.TRANS64.TRYWAIT P0, [UR7+0x110], R3 ;  /* 0x00011003ff0075a7 */ /* 0x000ee40008001107 */
[----:B---3--:R-:W-:Y:S05]  /*4db0*/  @!P0 BRA `(.L_x_90) ;  /* 0x00000074000c8947 */ /* 0x008fea0003800000 */
.L_x_195:
[----:B-1----:R-:W-:-:S07]  /*4dc0*/  MOV R0, UR7 ;  /* 0x0000000700007c02 */ /* 0x002fce0008000f00 */
.L_x_91:
[----:B-1----:R-:W-:-:S04]  /*4dd0*/  SHF.L.U32 R3, R31, 0x1f, RZ ;  /* 0x0000001f1f037819 */ /* 0x002fc800000006ff */
[----:B------:R1:W3:Y:S03]  /*4de0*/  SYNCS.PHASECHK.TRANS64.TRYWAIT P0, [R0+URZ+0x118], R3 ;  /* 0x00011803000075a7 */ /* 0x0002e600080011ff */
[----:B---3--:R-:W-:Y:S05]  /*4df0*/  @!P0 NANOSLEEP.SYNCS 0x989680 ;  /* 0x009896800000895d */ /* 0x008fea0003900000 */
[----:B------:R-:W3:Y:S02]  /*4e00*/  @!P0 SYNCS.PHASECHK.TRANS64 P0, [R0+URZ+0x118], R3 ;  /* 0x00011803000085a7 */ /* 0x000ee400080010ff */
[----:B--23--:R-:W-:Y:S05]  /*4e10*/  @P0 EXIT ;  /* 0x000000000000094d */ /* 0x00cfea0003800000 */
[----:B------:R-:W-:Y:S05]  /*4e20*/  BRA `(.L_x_91) ;  /* 0xfffffffc00e87947 */ /* 0x000fea000383ffff */
.L_x_76:
[----:B------:R-:W-:-:S06]  /*4e30*/  UISETP.GE.AND UP1, UPT, UR8, 0x4, UPT ;  /* 0x000000040800788c */ /* 0x000fcc000bf26270 */
[----:B------:R-:W-:-:S13]  /*4e40*/  PLOP3.LUT P0, PT, PT, PT, UP1, 0x80, 0x8 ;  /* 0x000000000008781c */ /* 0x000fda0003f0f018 */
[----:B------:R-:W-:Y:S05]  /*4e50*/  @!P0 EXIT ;  /* 0x000000000000894d */ /* 0x000fea0003800000 */
[----:B------:R-:W-:Y:S01]  /*4e60*/  BAR.SYNC.DEFER_BLOCKING 0x6, 0xa0 ;  /* 0x0182800000007b1d */ /* 0x000fe20000010000 */
[C---:B------:R-:W-:Y:S01]  /*4e70*/  IMAD.SHL.U32 R3, R185.reuse, 0x40, RZ ;  /* 0x00000040b9037824 */ /* 0x040fe200078e00ff */
[C---:B------:R-:W-:Y:S01]  /*4e80*/  LOP3.LUT R189, R185.reuse, 0x60, RZ, 0xc0, !PT ;  /* 0x00000060b9bd7812 */ /* 0x040fe200078ec0ff */
[C---:B------:R-:W-:Y:S01]  /*4e90*/  IMAD.SHL.U32 R172, R185.reuse, 0x8, RZ ;  /* 0x00000008b9ac7824 */ /* 0x040fe200078e00ff */
[C---:B------:R-:W-:Y:S01]  /*4ea0*/  LOP3.LUT R187, R185.reuse, 0x2, RZ, 0xc0, !PT ;  /* 0x00000002b9bb7812 */ /* 0x040fe200078ec0ff */
[----:B------:R-:W-:Y:S01]  /*4eb0*/  IMAD.U32 R79, R185, 0x10000, RZ ;  /* 0x00010000b94f7824 */ /* 0x000fe200078e00ff */
[----:B------:R-:W-:Y:S02]  /*4ec0*/  UMOV UR49, 0x400 ;  /* 0x0000040000317882 */ /* 0x000fe40000000000 */
[----:B------:R-:W1:Y:S01]  /*4ed0*/  LDC R177, c[0x0][0x370] ;  /* 0x0000dc00ffb17b82 */ /* 0x000e620000000800 */
[----:B------:R-:W-:Y:S01]  /*4ee0*/  ULEA UR49, UR37, UR49, 0x18 ;  /* 0x0000003125317291 */ /* 0x000fe2000f8ec0ff */
[----:B------:R-:W-:Y:S01]  /*4ef0*/  LOP3.LUT R5, R3, 0x180, RZ, 0xc0, !PT ;  /* 0x0000018003057812 */ /* 0x000fe200078ec0ff */
[----:B------:R-:W-:Y:S01]  /*4f00*/  HFMA2 R191, -RZ, RZ, 0, 0 ;  /* 0x00000000ffbf7431 */ /* 0x000fe200000001ff */
[----:B------:R-:W-:Y:S01]  /*4f10*/  LOP3.LUT R79, R79, 0x600000, RZ, 0xc0, !PT ;  /* 0x006000004f4f7812 */ /* 0x000fe200078ec0ff */
[----:B------:R-:W-:Y:S01]  /*4f20*/  UIADD3 UR4, UPT, UPT, UR49, 0x8200, URZ ;  /* 0x0000820031047890 */ /* 0x000fe2000fffe0ff */
[----:B------:R-:W-:Y:S01]  /*4f30*/  LOP3.LUT R172, R5, 0x30, R172, 0xf8, !PT ;  /* 0x0000003005ac7812 */ /* 0x000fe200078ef8ac */
[----:B------:R-:W-:Y:S01]  /*4f40*/  IMAD.MOV.U32 R76, RZ, RZ, RZ ;  /* 0x000000ffff4c7224 */ /* 0x000fe200078e00ff */
[----:B------:R-:W2:Y:S01]  /*4f50*/  LDC R74, c[0x0][0xb0c] ;  /* 0x0002c300ff4a7b82 */ /* 0x000ea20000000800 */
[----:B------:R-:W-:-:S02]  /*4f60*/  LOP3.LUT R185, R185, 0x4, RZ, 0xc0, !PT ;  /* 0x00000004b9b97812 */ /* 0x000fc400078ec0ff */
[----:B------:R-:W-:Y:S02]  /*4f70*/  CS2R R182, SRZ ;  /* 0x0000000000b67805 */ /* 0x000fe4000001ff00 */
[----:B------:R-:W-:Y:S02]  /*4f80*/  LOP3.LUT R172, R172, 0x1e40, R3, 0xf8, !PT ;  /* 0x00001e40acac7812 */ /* 0x000fe400078ef803 */
[----:B------:R-:W-:Y:S02]  /*4f90*/  CS2R R180, SRZ ;  /* 0x0000000000b47805 */ /* 0x000fe4000001ff00 */
[----:B------:R-:W-:Y:S01]  /*4fa0*/  IADD3 R184, PT, PT, -R185, 0x2, RZ ;  /* 0x00000002b9b87810 */ /* 0x000fe20007ffe1ff */
[----:B------:R-:W-:Y:S01]  /*4fb0*/  IMAD.MOV R176, RZ, RZ, -R187 ;  /* 0x000000ffffb07224 */ /* 0x000fe200078e0abb */
[----:B------:R-:W-:Y:S01]  /*4fc0*/  MOV R188, UR4 ;  /* 0x0000000400bc7c02 */ /* 0x000fe20008000f00 */
[----:B------:R-:W4:Y:S01]  /*4fd0*/  LDC R174, c[0x0][0xb20] ;  /* 0x0002c800ffae7b82 */ /* 0x000f220000000800 */
[----:B------:R-:W3:Y:S01]  /*4fe0*/  LDS R0, [UR49+0x1c0] ;  /* 0x0001c031ff007984 */ /* 0x000ee20008000800 */
[----:B------:R-:W-:Y:S01]  /*4ff0*/  VIADD R186, R172, UR49 ;  /* 0x00000031acba7c36 */ /* 0x000fe20008000000 */
[----:B------:R-:W1:Y:S01]  /*5000*/  LDCU.64 UR52, c[0x0][0x348] ;  /* 0x00006900ff3477ac */ /* 0x000e620008000a00 */
[----:B------:R-:W-:-:S02]  /*5010*/  IMAD.MOV R175, RZ, RZ, -R185 ;  /* 0x000000ffffaf7224 */ /* 0x000fc400078e0ab9 */
[----:B------:R-:W-:Y:S01]  /*5020*/  VIADD R186, R186, 0x200 ;  /* 0x00000200baba7836 */ /* 0x000fe20000000000 */
[----:B------:R-:W1:Y:S01]  /*5030*/  LDCU.64 UR38, c[0x0][0x888] ;  /* 0x00011100ff2677ac */ /* 0x000e620008000a00 */
[----:B------:R-:W1:Y:S01]  /*5040*/  LDC R73, c[0x0][0xb30] ;  /* 0x0002cc00ff497b82 */ /* 0x000e620000000800 */
[----:B------:R-:W1:Y:S01]  /*5050*/  LDCU.64 UR44, c[0x0][0x890] ;  /* 0x00011200ff2c77ac */ /* 0x000e620008000a00 */
[----:B------:R-:W-:-:S06]  /*5060*/  UIADD3 UR48, UPT, UPT, UR49, 0x200, URZ ;  /* 0x0000020031307890 */ /* 0x000fcc000fffe0ff */
[----:B------:R-:W1:Y:S08]  /*5070*/  LDC.64 R168, c[0x0][0xb10] ;  /* 0x0002c400ffa87b82 */ /* 0x000e700000000a00 */
[----:B------:R-:W1:Y:S08]  /*5080*/  LDC.64 R70, c[0x0][0xb18] ;  /* 0x0002c600ff467b82 */ /* 0x000e700000000a00 */
[----:B------:R-:W1:Y:S08]  /*5090*/  LDC.64 R68, c[0x0][0xb28] ;  /* 0x0002ca00ff447b82 */ /* 0x000e700000000a00 */
[----:B------:R-:W1:Y:S01]  /*50a0*/  LDC.64 R166, c[0x0][0x8b0] ;  /* 0x00022c00ffa67b82 */ /* 0x000e620000000a00 */
[----:B---3--:R-:W-:-:S07]  /*50b0*/  IMAD.IADD R79, R0, 0x1, R79 ;  /* 0x00000001004f7824 */ /* 0x008fce00078e024f */
[----:B------:R-:W3:Y:S08]  /*50c0*/  LDC.64 R164, c[0x0][0x8a8] ;  /* 0x00022a00ffa47b82 */ /* 0x000ef00000000a00 */
[----:B--2-4-:R-:W1:Y:S02]  /*50d0*/  LDC R178, c[0x0][0x374] ;  /* 0x0000dd00ffb27b82 */ /* 0x014e640000000800 */
.L_x_136:
[C---:B------:R-:W-:Y:S02]  /*50e0*/  LEA R0, R191.reuse, UR49, 0x3 ;  /* 0x00000031bf007c11 */ /* 0x040fe4000f8e18ff */
[----:B------:R-:W-:Y:S02]  /*50f0*/  SHF.L.U32 R3, R182, 0x1f, RZ ;  /* 0x0000001fb6037819 */ /* 0x000fe400000006ff */
[----:B------:R-:W-:Y:S02]  /*5100*/  LEA R16, R191, UR49, 0x4 ;  /* 0x00000031bf107c11 */ /* 0x000fe4000f8e20ff */
[----:B------:R-:W2:Y:S02]  /*5110*/  SYNCS.PHASECHK.TRANS64.TRYWAIT P0, [R0+URZ+0x130], R3 ;  /* 0x00013003000075a7 */ /* 0x000ea400080011ff */
[----:B-12---:R-:W-:Y:S05]  /*5120*/  @!P0 BRA `(.L_x_92) ;  /* 0x0000007000488947 */ /* 0x006fea0003800000 */
.L_x_196:
[----:B------:R-:W4:Y:S01]  /*5130*/  LDC.64 R12, c[0x0][0xb10] ;  /* 0x0002c400ff0c7b82 */ /* 0x000f220000000a00 */
[----:B------:R-:W3:Y:S01]  /*5140*/  LDS.128 R16, [R16+0x1a0] ;  /* 0x0001a00010107984 */ /* 0x000ee20000000c00 */
[----:B-1----:R-:W-:Y:S01]  /*5150*/  ISETP.NE.AND P1, PT, R73, 0x1, PT ;  /* 0x000000014900780c */ /* 0x002fe20003f25270 */
[----:B--2---:R-:W-:Y:S01]  /*5160*/  VIADD R0, R0, 0x140 ;  /* 0x0000014000007836 */ /* 0x004fe20000000000 */
[----:B------:R-:W-:Y:S04]  /*5170*/  ISETP.GE.AND P0, PT, R72, 0x1, PT ;  /* 0x000000014800780c */ /* 0x000fe80003f06270 */
[----:B------:R-:W1:Y:S01]  /*5180*/  LDC.64 R10, c[0x0][0xb18] ;  /* 0x0002c600ff0a7b82 */ /* 0x000e620000000a00 */
[----:B------:R-:W-:Y:S01]  /*5190*/  PRMT R0, RZ, 0x654, R0 ;  /* 0x00000654ff007816 */ /* 0x000fe20000000000 */
[----:B------:R-:W-:Y:S01]  /*51a0*/  @!PT LDS RZ, [RZ] ;  /* 0x00000000fffff984 */ /* 0x000fe20000000800 */
[----:B------:R-:W-:Y:S01]  /*51b0*/  @!PT LDS RZ, [RZ] ;  /* 0x00000000fffff984 */ /* 0x000fe20000000800 */
[----:B------:R-:W-:Y:S01]  /*51c0*/  @!PT LDS RZ, [RZ] ;  /* 0x00000000fffff984 */ /* 0x000fe20000000800 */
[----:B------:R-:W-:Y:S01]  /*51d0*/  @!PT LDS RZ, [RZ] ;  /* 0x00000000fffff984 */ /* 0x000fe20000000800 */
[----:B------:R2:W-:Y:S06]  /*51e0*/  MEMBAR.ALL.CTA ;  /* 0x0000000000007992 */ /* 0x0005ec0000008000 */
[----:B--2---:R-:W2:Y:S01]  /*51f0*/  FENCE.VIEW.ASYNC.S ;  /* 0x00000000000073c6 */ /* 0x004ea20000000000 */
[----:B------:R-:W1:Y:S08]  /*5200*/  @!P1 LDC R14, c[0x0][0xb20] ;  /* 0x0002c800ff0e9b82 */ /* 0x000e700000000800 */
[----:B------:R-:W1:Y:S01]  /*5210*/  @!P1 LDC R9, c[0x0][0xb0c] ;  /* 0x0002c300ff099b82 */ /* 0x000e620000000800 */
[----:B--2---:R2:W-:Y:S01]  /*5220*/  SYNCS.ARRIVE.TRANS64.RED.A1T0 RZ, [R0+URZ], RZ ;  /* 0x000000ff00ff79a7 */ /* 0x0045e200081004ff */
[----:B---3--:R-:W-:Y:S04]  /*5230*/  LOP3.LUT P4, RZ, R18, 0x1, RZ, 0xc0, !PT ;  /* 0x0000000112ff7812 */ /* 0x008fe8000788c0ff */
[----:B------:R-:W-:Y:S09]  /*5240*/  P2R R190, PR, RZ, 0x10 ;  /* 0x00000010ffbe7803 */ /* 0x000ff20000000000 */
[----:B------:R-:W-:Y:S02]  /*5250*/  @P4 MOV R77, R16 ;  /* 0x00000010004d4202 */ /* 0x000fe40000000f00 */
[----:B------:R-:W-:Y:S01]  /*5260*/  @P4 LOP3.LUT R75, R17, 0xffff, RZ, 0xc0, !PT ;  /* 0x0000ffff114b4812 */ /* 0x000fe200078ec0ff */
[----:B--2-4-:R-:W-:Y:S06]  /*5270*/  @!P0 BRA `(.L_x_93) ;  /* 0x0000000000a48947 */ /* 0x014fec0003800000 */
[----:B------:R-:W-:Y:S01]  /*5280*/  IMAD.HI.U32 R23, R178, R71, RZ ;  /* 0x00000047b2177227 */ /* 0x000fe200078e00ff */
[----:B------:R-:W-:Y:S02]  /*5290*/  ISETP.NE.AND P0, PT, R70, 0x1, PT ;  /* 0x000000014600780c */ /* 0x000fe40003f05270 */
[----:B------:R-:W-:Y:S01]  /*52a0*/  ISETP.NE.AND P2, PT, R72, 0x1, PT ;  /* 0x000000014800780c */ /* 0x000fe20003f45270 */
[----:B------:R-:W-:Y:S01]  /*52b0*/  IMAD.HI.U32 R22, R177, R168, RZ ;  /* 0x000000a8b1167227 */ /* 0x000fe200078e00ff */
[----:B------:R-:W-:Y:S02]  /*52c0*/  SHF.R.U32.HI R23, RZ, R174, R23 ;  /* 0x000000aeff177219 */ /* 0x000fe40000011617 */
[----:B------:R-:W-:Y:S01]  /*52d0*/  ISETP.NE.AND P3, PT, R74, 0x1, PT ;  /* 0x000000014a00780c */ /* 0x000fe20003f65270 */
[----:B------:R-:W-:Y:S01]  /*52e0*/  IMAD.HI.U32 R26, R77, R168, RZ ;  /* 0x000000a84d1a7227 */ /* 0x000fe200078e00ff */
[----:B------:R-:W-:Y:S02]  /*52f0*/  SHF.R.U32.HI R22, RZ, R169, R22 ;  /* 0x000000a9ff167219 */ /* 0x000fe40000011616 */
[----:B------:R-:W-:Y:S01]  /*5300*/  SEL R3, R178, R23, !P0 ;  /* 0x00000017b2037207 */ /* 0x000fe20004000000 */
[----:B------:R-:W-:Y:S01]  /*5310*/  IMAD.HI.U32 R23, R75, R71, RZ ;  /* 0x000000474b177227 */ /* 0x000fe200078e00ff */
[----:B------:R-:W-:Y:S02]  /*5320*/  SEL R7, R177, R22, !P3 ;  /* 0x00000016b1077207 */ /* 0x000fe40005800000 */
[----:B------:R-:W-:Y:S01]  /*5330*/  SHF.R.U32.HI R26, RZ, R169, R26 ;  /* 0x000000a9ff1a7219 */ /* 0x000fe2000001161a */
[-C--:B------:R-:W-:Y:S04]  /*5340*/  IMAD.HI.U32 R22, R3, R68.reuse, RZ ;  /* 0x0000004403167227 */ /* 0x080fe800078e00ff */
[----:B------:R-:W-:Y:S01]  /*5350*/  IMAD.HI.U32 R24, R7, R68, RZ ;  /* 0x0000004407187227 */ /* 0x000fe200078e00ff */
[-C--:B------:R-:W-:Y:S02]  /*5360*/  @P2 SHF.R.U32.HI R3, RZ, R69.reuse, R22 ;  /* 0x00000045ff032219 */ /* 0x080fe40000011616 */
[----:B------:R-:W-:Y:S02]  /*5370*/  SHF.R.U32.HI R22, RZ, R174, R23 ;  /* 0x000000aeff167219 */ /* 0x000fe40000011617 */
[----:B------:R-:W-:Y:S01]  /*5380*/  @P2 SHF.R.U32.HI R7, RZ, R69, R24 ;  /* 0x00000045ff072219 */ /* 0x000fe20000011618 */
[C---:B------:R-:W-:Y:S01]  /*5390*/  IMAD R2, R72.reuse, R3, RZ ;  /* 0x0000000348027224 */ /* 0x040fe200078e02ff */
[----:B------:R-:W-:Y:S02]  /*53a0*/  SEL R5, R75, R22, !P0 ;  /* 0x000000164b057207 */ /* 0x000fe40004000000 */
[----:B------:R-:W-:Y:S01]  /*53b0*/  SEL R3, R77, R26, !P3 ;  /* 0x0000001a4d037207 */ /* 0x000fe20005800000 */
[----:B------:R-:W-:Y:S01]  /*53c0*/  IMAD R4, R72, R7, RZ ;  /* 0x0000000748047224 */ /* 0x000fe200078e02ff */
[C---:B------:R-:W-:Y:S01]  /*53d0*/  ISETP.GE.AND P0, PT, R5.reuse, R2, PT ;  /* 0x000000020500720c */ /* 0x040fe20003f06270 */
[----:B------:R-:W-:Y:S03]  /*53e0*/  IMAD.HI.U32 R6, R5, R68, RZ ;  /* 0x0000004405067227 */ /* 0x000fe600078e00ff */
[----:B------:R-:W-:Y:S01]  /*53f0*/  ISETP.GE.OR P0, PT, R3, R4, P0 ;  /* 0x000000040300720c */ /* 0x000fe20000706670 */
[----:B------:R-:W-:Y:S01]  /*5400*/  IMAD.MOV R4, RZ, RZ, -R3 ;  /* 0x000000ffff047224 */ /* 0x000fe200078e0a03 */
[-C--:B------:R-:W-:Y:S03]  /*5410*/  SHF.R.U32.HI R6, RZ, R69.reuse, R6 ;  /* 0x00000045ff067219 */ /* 0x080fe60000011606 */
[----:B------:R-:W-:Y:S01]  /*5420*/  IMAD R77, R74, R4, R77 ;  /* 0x000000044a4d7224 */ /* 0x000fe200078e024d */
[----:B------:R-:W-:Y:S05]  /*5430*/  SEL R15, R5, R6, !P2 ;  /* 0x00000006050f7207 */ /* 0x000fea0005000000 */
[----:B------:R-:W-:Y:S02]  /*5440*/  IMAD.MOV R6, RZ, RZ, -R15 ;  /* 0x000000ffff067224 */ /* 0x000fe400078e0a0f */
[C---:B------:R-:W-:Y:S04]  /*5450*/  @!P0 IMAD.HI.U32 R2, R3.reuse, R68, RZ ;  /* 0x0000004403028227 */ /* 0x040fe800078e00ff */
[----:B------:R-:W-:Y:S01]  /*5460*/  IMAD R6, R72, R6, R5 ;  /* 0x0000000648067224 */ /* 0x000fe200078e0205 */
[----:B------:R-:W-:Y:S04]  /*5470*/  @!P0 SHF.R.U32.HI R2, RZ, R69, R2 ;  /* 0x00000045ff028219 */ /* 0x000fe80000011602 */
[----:B------:R-:W-:Y:S02]  /*5480*/  @!P0 SEL R0, R3, R2, !P2 ;  /* 0x0000000203008207 */ /* 0x000fe40005000000 */
[----:B------:R-:W-:Y:S02]  /*5490*/  IADD3 R2, PT, PT, -R5, RZ, RZ ;  /* 0x000000ff05027210 */ /* 0x000fe40007ffe1ff */
[----:B------:R-:W-:Y:S01]  /*54a0*/  @!P0 IADD3 R8, PT, PT, R15, -R0, RZ ;  /* 0x800000000f088210 */ /* 0x000fe20007ffe0ff */
[----:B------:R-:W-:Y:S02]  /*54b0*/  @!P0 IMAD R0, R7, R6, R0 ;  /* 0x0000000607008224 */ /* 0x000fe400078e0200 */
[----:B------:R-:W-:Y:S02]  /*54c0*/  IMAD R75, R70, R2, R75 ;  /* 0x00000002464b7224 */ /* 0x000fe400078e024b */
[----:B------:R-:W-:Y:S02]  /*54d0*/  @!P0 IMAD R5, R8, R72, R3 ;  /* 0x0000004808058224 */ /* 0x000fe400078e0203 */
[----:B------:R-:W-:Y:S04]  /*54e0*/  @!P0 IMAD.MOV.U32 R3, RZ, RZ, R0 ;  /* 0x000000ffff038224 */ /* 0x000fe800078e0000 */
[----:B------:R-:W-:Y:S02]  /*54f0*/  IMAD R77, R3, R74, R77 ;  /* 0x0000004a034d7224 */ /* 0x000fe400078e024d */
[----:B------:R-:W-:Y:S07]  /*5500*/  IMAD R75, R5, R70, R75 ;  /* 0x00000046054b7224 */ /* 0x000fee00078e024b */
.L_x_93:
[----:B-1----:R-:W-:Y:S01]  /*5510*/  @!P1 ISETP.NE.AND P0, PT, R10, 0x1, PT ;  /* 0x000000010a00980c */ /* 0x002fe20003f05270 */
[----:B------:R-:W-:Y:S01]  /*5520*/  @!P1 IMAD.HI.U32 R0, R77, R12, RZ ;  /* 0x0000000c4d009227 */ /* 0x000fe200078e00ff */
[----:B------:R-:W-:Y:S01]  /*5530*/  @!P1 ISETP.NE.AND P2, PT, R9, 0x1, PT ;  /* 0x000000010900980c */ /* 0x000fe20003f45270 */
[----:B------:R-:W-:Y:S01]  /*5540*/  ULOP3.LUT UP0, URZ, UR48, 0x1b0, URZ, 0xc0, !UPT ;  /* 0x000001b030ff7892 */ /* 0x000fe2000f80c0ff */
[----:B------:R-:W-:Y:S01]  /*5550*/  R2UR UR42, R21 ;  /* 0x00000000152a72ca */ /* 0x000fe200000e0000 */
[----:B------:R-:W-:Y:S01]  /*5560*/  @!P1 IMAD.HI.U32 R3, R75, R11, RZ ;  /* 0x0000000b4b039227 */ /* 0x000fe200078e00ff */
[----:B------:R-:W-:Y:S02]  /*5570*/  @!P1 SHF.R.U32.HI R0, RZ, R13, R0 ;  /* 0x0000000dff009219 */ /* 0x000fe40000011600 */
[----:B------:R-:W-:Y:S01]  /*5580*/  R2UR UR41, R20 ;  /* 0x00000000142972ca */ /* 0x000fe200000e0000 */
[----:B------:R-:W-:Y:S01]  /*5590*/  VIADD R191, R191, 0x1 ;  /* 0x00000001bfbf7836 */ /* 0x000fe20000000000 */
[----:B------:R-:W-:Y:S02]  /*55a0*/  @!P1 SHF.R.U32.HI R2, RZ, R14, R3 ;  /* 0x0000000eff029219 */ /* 0x000fe40000011603 */
[----:B------:R-:W-:Y:S02]  /*55b0*/  @!P1 SEL R3, R77, R0, !P2 ;  /* 0x000000004d039207 */ /* 0x000fe40005000000 */
[----:B------:R-:W-:Y:S02]  /*55c0*/  @!P1 SEL R2, R75, R2, !P0 ;  /* 0x000000024b029207 */ /* 0x000fe40004000000 */
[----:B------:R-:W-:Y:S01]  /*55d0*/  @P4 SHF.R.U32.HI R179, RZ, 0x10, R17 ;  /* 0x00000010ffb34819 */ /* 0x000fe20000011611 */
[----:B------:R-:W-:Y:S02]  /*55e0*/  USHF.L.U32 UR42, UR42, 0x7, URZ ;  /* 0x000000072a2a7899 */ /* 0x000fe400080006ff */
[----:B------:R-:W-:Y:S02]  /*55f0*/  @!P1 IMAD.IADD R0, R2, 0x1, -R3 ;  /* 0x0000000102009824 */ /* 0x000fe400078e0a03 */
[----:B------:R-:W-:Y:S01]  /*5600*/  @!P1 IMAD.IADD R2, R3, 0x1, -R2 ;  /* 0x0000000103029824 */ /* 0x000fe200078e0a02 */
[----:B------:R-:W-:Y:S01]  /*5610*/  USHF.L.U32 UR41, UR41, 0x8, URZ ;  /* 0x0000000829297899 */ /* 0x000fe200080006ff */
[----:B------:R-:W-:Y:S02]  /*5620*/  @!P1 IMAD R77, R0, R9, R77 ;  /* 0x00000009004d9224 */ /* 0x000fe400078e024d */
[----:B------:R-:W-:Y:S01]  /*5630*/  @!P1 IMAD R75, R2, R10, R75 ;  /* 0x0000000a024b9224 */ /* 0x000fe200078e024b */
[----:B------:R-:W-:Y:S08]  /*5640*/  BRA.U !UP0, `(.L_x_94) ;  /* 0x0000000108407547 */ /* 0x000ff0000b800000 */
[----:B------:R-:W1:Y:S01]  /*5650*/  LDCU.64 UR8, c[0x4][0x88] ;  /* 0x01001100ff0877ac */ /* 0x000e620008000a00 */
[----:B------:R-:W-:Y:S01]  /*5660*/  MOV R3, 0x0 ;  /* 0x0000000000037802 */ /* 0x000fe20000000f00 */
[----:B------:R-:W-:Y:S02]  /*5670*/  HFMA2 R12, -RZ, RZ, 0, 5.9604644775390625e-08 ;  /* 0x00000001ff0c7431 */ /* 0x000fe400000001ff */
[----:B------:R-:W-:Y:S02]  /*5680*/  IMAD.MOV.U32 R8, RZ, RZ, 0x70 ;  /* 0x00000070ff087424 */ /* 0x000fe400078e00ff */
[----:B------:R-:W-:Y:S01]  /*5690*/  IMAD.MOV.U32 R13, RZ, RZ, RZ ;  /* 0x000000ffff0d7224 */ /* 0x000fe200078e00ff */
[----:B------:R-:W2:Y:S01]  /*56a0*/  LDCU.64 UR6, c[0x4][0x90] ;  /* 0x01001200ff0677ac */ /* 0x000ea20008000a00 */
[----:B------:R-:W3:Y:S01]  /*56b0*/  LDC.64 R2, c[0x4][R3] ;  /* 0x0100000003027b82 */ /* 0x000ee20000000a00 */
[----:B------:R-:W4:Y:S01]  /*56c0*/  LDCU.64 UR4, c[0x4][0x8] ;  /* 0x01000100ff0477ac */ /* 0x000f220008000a00 */
[----:B-1----:R-:W-:Y:S01]  /*56d0*/  MOV R5, UR9 ;  /* 0x0000000900057c02 */ /* 0x002fe20008000f00 */
[----:B------:R-:W-:Y:S01]  /*56e0*/  IMAD.U32 R4, RZ, RZ, UR8 ;  /* 0x00000008ff047e24 */ /* 0x000fe2000f8e00ff */
[----:B--2---:R-:W-:Y:S01]  /*56f0*/  MOV R7, UR7 ;  /* 0x0000000700077c02 */ /* 0x004fe20008000f00 */
[----:B------:R-:W-:Y:S01]  /*5700*/  IMAD.U32 R6, RZ, RZ, UR6 ;  /* 0x00000006ff067e24 */ /* 0x000fe2000f8e00ff */
[----:B----4-:R-:W-:Y:S01]  /*5710*/  MOV R11, UR5 ;  /* 0x00000005000b7c02 */ /* 0x010fe20008000f00 */
[----:B------:R-:W-:Y:S02]  /*5720*/  IMAD.U32 R10, RZ, RZ, UR4 ;  /* 0x00000004ff0a7e24 */ /* 0x000fe4000f8e00ff */
[----:B------:R-:W-:Y:S07]  /*5730*/  LEPC R20, `(.L_x_94) ;  /* 0x000000001014794e */ /* 0x000fee0000000000 */
[----:B---3-5:R-:W-:Y:S05]  /*5740*/  CALL.ABS.NOINC R2 ;  /* 0x0000000002007343 */ /* 0x028fea0003c00000 */
.L_x_94:
[----:B------:R-:W-:Y:S01]  /*5750*/  LOP3.LUT P0, RZ, R188, 0x1b0, RZ, 0xc0, !PT ;  /* 0x000001b0bcff7812 */ /* 0x000fe2000780c0ff */
[----:B------:R-:W-:Y:S11]  /*5760*/  BSSY.RECONVERGENT B6, `(.L_x_95) ;  /* 0x0000013000067945 */ /* 0x000ff60003800200 */
[----:B------:R-:W-:Y:S01]  /*5770*/  @!UPT UIADD3 URZ, UPT, UPT, URZ, URZ, URZ ;  /* 0x000000fffffff290 */ /* 0x000fe2000fffe0ff */
[----:B------:R-:W-:Y:S05]  /*5780*/  @!P0 BRA `(.L_x_96) ;  /* 0x0000000000408947 */ /* 0x000fea0003800000 */
        /* <DEDUP_REMOVED lines=16> */
.L_x_96:
[----:B------:R-:W-:Y:S05]  /*5890*/  BSYNC.RECONVERGENT B6 ;  /* 0x0000000000067941 */ /* 0x000fea0003800200 */
.L_x_95:
[----:B------:R-:W-:Y:S01]  /*58a0*/  ISETP.NE.U32.AND P4, PT, R166, RZ, PT ;  /* 0x000000ffa600720c */ /* 0x000fe20003f85070 */
[----:B------:R-:W-:Y:S01]  /*58b0*/  UISETP.NE.AND UP2, UPT, UR50, URZ, UPT ;  /* 0x000000ff3200728c */ /* 0x000fe2000bf45270 */
[----:B------:R-:W-:Y:S01]  /*58c0*/  ISETP.NE.U32.AND P2, PT, RZ, UR38, PT ;  /* 0x00000026ff007c0c */ /* 0x000fe2000bf45070 */
[----:B------:R-:W-:Y:S01]  /*58d0*/  UISETP.NE.U32.AND UP1, UPT, UR44, URZ, UPT ;  /* 0x000000ff2c00728c */ /* 0x000fe2000bf25070 */
[----:B------:R-:W-:Y:S01]  /*58e0*/  ISETP.NE.AND.EX P4, PT, R167, RZ, PT, P4 ;  /* 0x000000ffa700720c */ /* 0x000fe20003f85340 */
[----:B------:R-:W-:Y:S01]  /*58f0*/  UPLOP3.LUT UP0, UPT, UPT, UPT, UPT, 0x40, 0x4 ;  /* 0x000000000004789c */ /* 0x000fe20003f0e870 */
[----:B------:R-:W-:Y:S01]  /*5900*/  ISETP.NE.AND.EX P2, PT, RZ, UR39, PT, P2 ;  /* 0x00000027ff007c0c */ /* 0x000fe2000bf45320 */
[----:B------:R-:W-:Y:S01]  /*5910*/  UISETP.NE.AND.EX UP1, UPT, UR45, URZ, UPT, UP1 ;  /* 0x000000ff2d00728c */ /* 0x000fe2000bf25310 */
[----:B------:R-:W-:Y:S04]  /*5920*/  PLOP3.LUT P1, PT, PT, PT, UP2, 0x80, 0x8 ;  /* 0x000000000008781c */ /* 0x000fe80003f2f028 */
[----:B------:R-:W-:Y:S06]  /*5930*/  @UP2 UPLOP3.LUT UP0, UPT, UPT, UPT, UP1, 0x80, 0x8 ;  /* 0x000000000008289c */ /* 0x000fec0003f0f010 */
[----:B------:R-:W-:Y:S01]  /*5940*/  PLOP3.LUT P0, PT, PT, PT, UP0, 0x80, 0x8 ;  /* 0x000000000008781c */ /* 0x000fe20003f0f008 */
[----:B------:R-:W-:Y:S01]  /*5950*/  @!UPT UIADD3 URZ, UPT, UPT, URZ, URZ, URZ ;  /* 0x000000fffffff290 */ /* 0x000fe2000fffe0ff */
[----:B------:R-:W-:Y:S11]  /*5960*/  BRA.U !UP1, `(.L_x_97) ;  /* 0x0000000109387547 */ /* 0x000ff6000b800000 */
[----:B------:R-:W-:Y:S01]  /*5970*/  UISETP.NE.U32.AND UP0, UPT, UR38, URZ, UPT ;  /* 0x000000ff2600728c */ /* 0x000fe2000bf05070 */
[----:B------:R-:W-:Y:S02]  /*5980*/  HFMA2 R0, -RZ, RZ, 0, 5.9604644775390625e-08 ;  /* 0x00000001ff007431 */ /* 0x000fe400000001ff */
[----:B------:R-:W-:Y:S01]  /*5990*/  IMAD.MOV.U32 R171, RZ, RZ, 0x1 ;  /* 0x00000001ffab7424 */ /* 0x000fe200078e00ff */
[----:B------:R-:W-:Y:S06]  /*59a0*/  UISETP.NE.AND.EX UP0, UPT, UR39, URZ, UPT, UP0 ;  /* 0x000000ff2700728c */ /* 0x000fec000bf05300 */
[----:B------:R-:W-:Y:S05]  /*59b0*/  PLOP3.LUT P3, PT, PT, PT, UP0, 0x80, 0x8 ;  /* 0x000000000008781c */ /* 0x000fea0003f6f008 */
[----:B------:R-:W1:Y:S01]  /*59c0*/  @UP0 LDCU.64 UR6, c[0x0][0x888] ;  /* 0x00011100ff0607ac */ /* 0x000e620008000a00 */
[----:B------:R-:W-:Y:S07]  /*59d0*/  @UP0 UIMAD UR4, UR36, UR44, URZ ;  /* 0x0000002c240402a4 */ /* 0x000fee000f8e02ff */
[----:B------:R-:W-:Y:S01]  /*59e0*/  @!P3 PRMT R171, R0, 0x7610, R171 ;  /* 0x0000761000abb816 */ /* 0x000fe200000000ab */
[----:B-1----:R-:W-:Y:S03]  /*59f0*/  @UP0 UIMAD.WIDE UR6, UR4, 0x4, UR6 ;  /* 0x00000004040608a5 */ /* 0x002fe6000f8e0206 */
[----:B------:R-:W1:Y:S03]  /*5a00*/  @!UP0 LDCU UR4, c[0x0][0x880] ;  /* 0x00011000ff0487ac */ /* 0x000e660008000800 */
[----:B------:R-:W-:Y:S01]  /*5a10*/  IMAD.U32 R2, RZ, RZ, UR6 ;  /* 0x00000006ff027e24 */ /* 0x000fe2000f8e00ff */
[----:B------:R-:W-:Y:S05]  /*5a20*/  MOV R3, UR7 ;  /* 0x0000000700037c02 */ /* 0x000fea0008000f00 */
[----:B-----5:R2:W5:Y:S02]  /*5a30*/  @P3 LDG.E R81, desc[UR46][R2.64] ;  /* 0x0000002e02513981 */ /* 0x020564000c1e1900 */
[----:B-12---:R-:W-:Y:S02]  /*5a40*/  @!P3 IMAD.U32 R81, RZ, RZ, UR4 ;  /* 0x00000004ff51be24 */ /* 0x006fe4000f8e00ff */
.L_x_97:
[----:B------:R-:W-:Y:S05]  /*5a50*/  @!P4 BRA `(.L_x_98) ;  /* 0x000000000020c947 */ /* 0x000fea0003800000 */
[----:B------:R-:W-:Y:S04]  /*5a60*/  ISETP.NE.U32.AND P3, PT, R164, RZ, PT ;  /* 0x000000ffa400720c */ /* 0x000fe80003f65070 */
[----:B------:R-:W-:Y:S11]  /*5a70*/  ISETP.NE.AND.EX P3, PT, R165, RZ, PT, P3 ;  /* 0x000000ffa500720c */ /* 0x000ff60003f65330 */
[----:B------:R-:W-:Y:S02]  /*5a80*/  @!UPT UIADD3 URZ, UPT, UPT, URZ, URZ, URZ ;  /* 0x000000fffffff290 */ /* 0x000fe4000fffe0ff */
[----:B------:R-:W1:Y:S01]  /*5a90*/  @P3 LDC.64 R2, c[0x0][0x8a8] ;  /* 0x00022a00ff023b82 */ /* 0x000e620000000a00 */
[----:B------:R-:W-:Y:S04]  /*5aa0*/  @P3 IMAD R0, R166, UR36, RZ ;  /* 0x00000024a6003c24 */ /* 0x000fe8000f8e02ff */
[----:B-1----:R-:W-:Y:S05]  /*5ab0*/  @P3 IMAD.WIDE R2, R0, 0x4, R2 ;  /* 0x0000000400023825 */ /* 0x002fea00078e0202 */
[----:B-----5:R1:W5:Y:S02]  /*5ac0*/  @P3 LDG.E R78, desc[UR46][R2.64] ;  /* 0x0000002e024e3981 */ /* 0x020364000c1e1900 */
[----:B-1----:R-:W2:Y:S02]  /*5ad0*/  @!P3 LDC R78, c[0x0][0x8a0] ;  /* 0x00022800ff4ebb82 */ /* 0x002ea40000000800 */
.L_x_98:
[----:B-----5:R-:W-:Y:S01]  /*5ae0*/  FSETP.NEU.AND P4, PT, R81, RZ, PT ;  /* 0x000000ff5100720b */ /* 0x020fe20003f8d000 */
[----:B------:R-:W-:Y:S01]  /*5af0*/  BSSY B1, `(.L_x_99) ;  /* 0x0000047000017945 */ /* 0x000fe20003800000 */
[----:B------:R-:W-:Y:S01]  /*5b00*/  SEL R5, RZ, 0xffffffff, P2 ;  /* 0xffffffffff057807 */ /* 0x000fe20001000000 */
[----:B------:R-:W-:Y:S01]  /*5b10*/  IMAD.MOV.U32 R196, RZ, RZ, 0x1 ;  /* 0x00000001ffc47424 */ /* 0x000fe200078e00ff */
[----:B------:R-:W-:Y:S01]  /*5b20*/  LOP3.LUT P3, RZ, R171, 0xff, RZ, 0xc0, !PT ;  /* 0x000000ffabff7812 */ /* 0x000fe2000786c0ff */
[C---:B------:R-:W-:Y:S01]  /*5b30*/  IMAD R80, R76.reuse, 0x100, R79 ;  /* 0x000001004c507824 */ /* 0x040fe200078e024f */
[----:B------:R-:W-:Y:S02]  /*5b40*/  @P1 SEL R0, RZ, 0xffffffff, P4 ;  /* 0xffffffffff001807 */ /* 0x000fe40002000000 */
[----:B------:R-:W-:Y:S02]  /*5b50*/  CS2R R162, SRZ ;  /* 0x0000000000a27805 */ /* 0x000fe4000001ff00 */
[----:B------:R-:W-:Y:S02]  /*5b60*/  LEA R3, R181, UR49, 0x3 ;  /* 0x00000031b5037c11 */ /* 0x000fe4000f8e18ff */
[----:B------:R-:W-:Y:S02]  /*5b70*/  CS2R R160, SRZ ;  /* 0x0000000000a07805 */ /* 0x000fe4000001ff00 */
[----:B------:R-:W-:Y:S02]  /*5b80*/  @P0 SEL R0, R5, R0, !P3 ;  /* 0x0000000005000207 */ /* 0x000fe40005800000 */
[----:B------:R-:W-:Y:S02]  /*5b90*/  CS2R R158, SRZ ;  /* 0x00000000009e7805 */ /* 0x000fe4000001ff00 */
[----:B------:R-:W-:Y:S02]  /*5ba0*/  LEA R193, R76, UR49, 0x3 ;  /* 0x000000314cc17c11 */ /* 0x000fe4000f8e18ff */
[----:B------:R-:W-:Y:S02]  /*5bb0*/  CS2R R156, SRZ ;  /* 0x00000000009c7805 */ /* 0x000fe4000001ff00 */
[----:B------:R-:W-:Y:S02]  /*5bc0*/  @P1 LOP3.LUT R0, R0, 0x1, RZ, 0xc0, !PT ;  /* 0x0000000100001812 */ /* 0x000fe400078ec0ff */
[----:B------:R-:W-:Y:S02]  /*5bd0*/  CS2R R154, SRZ ;  /* 0x00000000009a7805 */ /* 0x000fe4000001ff00 */
[----:B------:R-:W-:Y:S02]  /*5be0*/  SHF.L.U32 R2, R183, 0x1f, RZ ;  /* 0x0000001fb7027819 */ /* 0x000fe400000006ff */
[----:B------:R-:W-:Y:S02]  /*5bf0*/  CS2R R152, SRZ ;  /* 0x0000000000987805 */ /* 0x000fe4000001ff00 */
[----:B------:R-:W-:Y:S02]  /*5c00*/  ISETP.NE.U32.OR P6, PT, R0, 0x1, !P1 ;  /* 0x000000010000780c */ /* 0x000fe40004fc5470 */
[----:B------:R-:W-:Y:S02]  /*5c10*/  CS2R R150, SRZ ;  /* 0x0000000000967805 */ /* 0x000fe4000001ff00 */
[----:B------:R-:W-:Y:S02]  /*5c20*/  PLOP3.LUT P2, PT, PT, PT, UP1, 0x80, 0x8 ;  /* 0x000000000008781c */ /* 0x000fe40003f4f018 */
[----:B------:R-:W-:Y:S02]  /*5c30*/  CS2R R148, SRZ ;  /* 0x0000000000947805 */ /* 0x000fe4000001ff00 */
[----:B------:R-:W-:Y:S02]  /*5c40*/  SEL R0, RZ, 0xffffffff, P4 ;  /* 0xffffffffff007807 */ /* 0x000fe40002000000 */
[----:B------:R-:W-:Y:S03]  /*5c50*/  P2R R198, PR, RZ, 0x40 ;  /* 0x00000040ffc67803 */ /* 0x000fe60000000000 */
[----:B------:R-:W-:Y:S04]  /*5c60*/  @P6 SHF.L.U32 R4, R180, 0x1f, RZ ;  /* 0x0000001fb4046819 */ /* 0x000fe800000006ff */
[----:B------:R-:W-:Y:S01]  /*5c70*/  @P2 SEL R0, R5, R0, !P3 ;  /* 0x0000000005002207 */ /* 0x000fe20005800000 */
[----:B------:R-:W1:Y:S03]  /*5c80*/  @P6 SYNCS.PHASECHK.TRANS64.TRYWAIT P1, [R3+URZ+0xe0], R4 ;  /* 0x0000e004030065a7 */ /* 0x000e6600080211ff */
[----:B------:R-:W-:Y:S04]  /*5c90*/  LOP3.LUT R0, R0, 0x1, RZ, 0xc0, !PT ;  /* 0x0000000100007812 */ /* 0x000fe800078ec0ff */
[----:B------:R-:W-:Y:S04]  /*5ca0*/  ISETP.NE.U32.AND P5, PT, R0, 0x1, PT ;  /* 0x000000010000780c */ /* 0x000fe80003fa5070 */
[----:B------:R-:W-:Y:S01]  /*5cb0*/  P2R R197, PR, RZ, 0x20 ;  /* 0x00000020ffc57803 */ /* 0x000fe20000000000 */
[----:B------:R3:W4:Y:S01]  /*5cc0*/  SYNCS.PHASECHK.TRANS64.TRYWAIT P0, [R193+URZ+0x150], R2 ;  /* 0x00015002c10075a7 */ /* 0x00072200080011ff */
[----:B-1----:R-:W-:Y:S01]  /*5cd0*/  @P6 SEL R196, RZ, 0x1, !P1 ;  /* 0x00000001ffc46807 */ /* 0x002fe20004800000 */
[----:B---3--:R-:W-:Y:S06]  /*5ce0*/  @!P6 BRA `(.L_x_100) ;  /* 0x00000000009ce947 */ /* 0x008fec0003800000 */
[----:B------:R-:W-:Y:S01]  /*5cf0*/  @P5 IMAD R6, R181, 0x2000, R186 ;  /* 0x00002000b5065824 */ /* 0x000fe200078e02ba */
[----:B------:R-:W-:Y:S01]  /*5d00*/  ISETP.NE.AND P1, PT, R196, RZ, PT ;  /* 0x000000ffc400720c */ /* 0x000fe20003f25270 */
[----:B------:R-:W-:Y:S01]  /*5d10*/  BSSY B0, `(.L_x_101) ;  /* 0x0000010000007945 */ /* 0x000fe20003800000 */
[----:B------:R-:W-:Y:S01]  /*5d20*/  CS2R R150, SRZ ;  /* 0x0000000000967805 */ /* 0x000fe2000001ff00 */
[--C-:B------:R-:W-:Y:S01]  /*5d30*/  @P5 IMAD R7, R187, -0x10, R6.reuse ;  /* 0xfffffff0bb075824 */ /* 0x100fe200078e0206 */
[----:B------:R-:W-:Y:S01]  /*5d40*/  CS2R R148, SRZ ;  /* 0x0000000000947805 */ /* 0x000fe2000001ff00 */
[----:B------:R-:W-:Y:S01]  /*5d50*/  @P5 IMAD R5, R185, -0x10, R6 ;  /* 0xfffffff0b9055824 */ /* 0x000fe200078e0206 */
[----:B------:R-:W-:Y:S01]  /*5d60*/  CS2R R158, SRZ ;  /* 0x00000000009e7805 */ /* 0x000fe2000001ff00 */
[----:B------:R-:W-:Y:S01]  /*5d70*/  @P5 IMAD R4, R184, 0x10, R7 ;  /* 0x00000010b8045824 */ /* 0x000fe200078e0207 */
[----:B------:R-:W-:Y:S02]  /*5d80*/  CS2R R156, SRZ ;  /* 0x00000000009c7805 */ /* 0x000fe4000001ff00 */
[----:B------:R-:W-:Y:S02]  /*5d90*/  CS2R R154, SRZ ;  /* 0x00000000009a7805 */ /* 0x000fe4000001ff00 */
[----:B------:R-:W-:Y:S02]  /*5da0*/  CS2R R152, SRZ ;  /* 0x0000000000987805 */ /* 0x000fe4000001ff00 */
[----:B------:R-:W-:Y:S02]  /*5db0*/  CS2R R162, SRZ ;  /* 0x0000000000a27805 */ /* 0x000fe4000001ff00 */
[----:B------:R-:W-:Y:S01]  /*5dc0*/  CS2R R160, SRZ ;  /* 0x0000000000a07805 */ /* 0x000fe2000001ff00 */
[----:B------:R-:W-:Y:S06]  /*5dd0*/  @P1 BRA `(.L_x_102) ;  /* 0x00000000000c1947 */ /* 0x000fec0003800000 */
[----:B------:R-:W-:Y:S04]  /*5de0*/  SHF.L.U32 R0, R180, 0x1f, RZ ;  /* 0x0000001fb4007819 */ /* 0x000fe800000006ff */
[----:B------:R-:W1:Y:S02]  /*5df0*/  SYNCS.PHASECHK.TRANS64.TRYWAIT P1, [R3+URZ+0xe0], R0 ;  /* 0x0000e000030075a7 */ /* 0x000e6400080211ff */
[----:B-1----:R-:W-:Y:S05]  /*5e00*/  @!P1 BRA `(.L_x_103) ;  /* 0x0000006400249947 */ /* 0x002fea0003800000 */
.L_x_102:
[----:B------:R-:W-:Y:S05]  /*5e10*/  BSYNC B0 ;  /* 0x0000000000007941 */ /* 0x000fea0003800000 */
.L_x_101:
[----:B------:R-:W-:Y:S01]  /*5e20*/  ISETP.NE.AND P1, PT, R197, RZ, PT ;  /* 0x000000ffc500720c */ /* 0x000fe20003f25270 */
[----:B-1----:R-:W-:Y:S02]  /*5e30*/  VIADD R3, R3, 0x100 ;  /* 0x0000010003037836 */ /* 0x002fe40000000000 */
[----:B------:R-:W-:Y:S02]  /*5e40*/  IMAD.U32 R0, RZ, RZ, UR37 ;  /* 0x00000025ff007e24 */ /* 0x000fe4000f8e00ff */
[----:B------:R-:W-:Y:S03]  /*5e50*/  VIADD R181, R181, 0x1 ;  /* 0x00000001b5b57836 */ /* 0x000fe60000000000 */
[----:B------:R-:W-:Y:S05]  /*5e60*/  PRMT R0, R0, 0x654, R3 ;  /* 0x0000065400007816 */ /* 0x000fea0000000003 */
[----:B------:R1:W3:Y:S04]  /*5e70*/  @P1 LDS.128 R148, [R6] ;  /* 0x0000000006941984 */ /* 0x0002e80000000c00 */
[----:B------:R1:W1:Y:S04]  /*5e80*/  @P1 LDS.128 R156, [R5+0x20] ;  /* 0x00002000059c1984 */ /* 0x0002680000000c00 */
[----:B------:R1:W1:Y:S04]  /*5e90*/  @P1 LDS.128 R152, [R7+0x10] ;  /* 0x0000100007981984 */ /* 0x0002680000000c00 */
[----:B------:R1:W1:Y:S01]  /*5ea0*/  @P1 LDS.128 R160, [R4+0x10] ;  /* 0x0000100004a01984 */ /* 0x0002620000000c00 */
[C---:B------:R-:W-:Y:S01]  /*5eb0*/  ISETP.NE.AND P1, PT, R181.reuse, 0x4, PT ;  /* 0x00000004b500780c */ /* 0x040fe20003f25270 */
[----:B------:R-:W-:Y:S01]  /*5ec0*/  @!PT LDS RZ, [RZ] ;  /* 0x00000000fffff984 */ /* 0x000fe20000000800 */
[----:B------:R-:W-:Y:S01]  /*5ed0*/  @!PT LDS RZ, [RZ] ;  /* 0x00000000fffff984 */ /* 0x000fe20000000800 */
[----:B------:R-:W-:Y:S01]  /*5ee0*/  @!PT LDS RZ, [RZ] ;  /* 0x00000000fffff984 */ /* 0x000fe20000000800 */
[----:B------:R-:W-:Y:S01]  /*5ef0*/  @!PT LDS RZ, [RZ] ;  /* 0x00000000fffff984 */ /* 0x000fe20000000800 */
[----:B------:R5:W-:Y:S06]  /*5f00*/  MEMBAR.ALL.CTA ;  /* 0x0000000000007992 */ /* 0x000bec0000008000 */
[----:B-----5:R-:W5:Y:S01]  /*5f10*/  FENCE.VIEW.ASYNC.S ;  /* 0x00000000000073c6 */ /* 0x020f620000000000 */
[----:B------:R-:W-:Y:S02]  /*5f20*/  SEL R3, RZ, 0x1, P1 ;  /* 0x00000001ff037807 */ /* 0x000fe40000800000 */
[----:B------:R-:W-:Y:S02]  /*5f30*/  SEL R181, R181, RZ, P1 ;  /* 0x000000ffb5b57207 */ /* 0x000fe40000800000 */
[----:B------:R-:W-:Y:S01]  /*5f40*/  LOP3.LUT R180, R180, R3, RZ, 0x3c, !PT ;  /* 0x00000003b4b47212 */ /* 0x000fe200078e3cff */
[----:B-----5:R1:W-:Y:S06]  /*5f50*/  SYNCS.ARRIVE.TRANS64.RED.A1T0 RZ, [R0+URZ], RZ ;  /* 0x000000ff00ff79a7 */ /* 0x0203ec00081004ff */
.L_x_100:
[----:B------:R-:W-:Y:S05]  /*5f60*/  BSYNC B1 ;  /* 0x0000000000017941 */ /* 0x000fea0003800000 */
.L_x_99:
[----:B-1----:R-:W-:Y:S04]  /*5f70*/  SHF.R.U32.HI R0, RZ, 0x15, R80 ;  /* 0x00000015ff007819 */ /* 0x002fe80000011650 */
[----:B------:R-:W-:Y:S01]  /*5f80*/  LOP3.LUT P1, RZ, R0, 0x3, R173, 0x48, !PT ;  /* 0x0000000300ff7812 */ /* 0x000fe200078248ad */
[----:B------:R-:W-:Y:S01]  /*5f90*/  @!UPT UIADD3 URZ, UPT, UPT, URZ, URZ, URZ ;  /* 0x000000fffffff290 */ /* 0x000fe2000fffe0ff */
[----:B----4-:R-:W-:Y:S11]  /*5fa0*/  @P0 BRA `(.L_x_104) ;  /* 0x0000000000080947 */ /* 0x010ff60003800000 */
[----:B------:R-:W1:Y:S02]  /*5fb0*/  SYNCS.PHASECHK.TRANS64.TRYWAIT P0, [R193+URZ+0x150], R2 ;  /* 0x00015002c10075a7 */ /* 0x000e6400080011ff */
[----:B-1----:R-:W-:Y:S05]  /*5fc0*/  @!P0 BRA `(.L_x_105) ;  /* 0x0000006000c88947 */ /* 0x002fea0003800000 */
.L_x_104:
[----:B------:R-:W-:Y:S04]  /*5fd0*/  BSSY.RECONVERGENT B6, `(.L_x_106) ;  /* 0x0000012000067945 */ /* 0x000fe80003800200 */
[----:B------:R-:W-:Y:S05]  /*5fe0*/  @!P1 BRA `(.L_x_107) ;  /* 0x0000000000409947 */ /* 0x000fea0003800000 */
[----:B------:R-:W4:Y:S01]  /*5ff0*/  LDCU.64 UR8, c[0x4][0x78] ;  /* 0x01000f00ff0877ac */ /* 0x000f220008000a00 */
[----:B------:R-:W-:Y:S01]  /*6000*/  MOV R3, 0x0 ;  /* 0x0000000000037802 */ /* 0x000fe20000000f00 */
[----:B------:R-:W-:Y:S02]  /*6010*/  HFMA2 R12, -RZ, RZ, 0, 5.9604644775390625e-08 ;  /* 0x00000001ff0c7431 */ /* 0x000fe400000001ff */
[----:B------:R-:W-:Y:S02]  /*6020*/  IMAD.MOV.U32 R8, RZ, RZ, 0x192 ;  /* 0x00000192ff087424 */ /* 0x000fe400078e00ff */
[----:B------:R-:W-:Y:S01]  /*6030*/  IMAD.MOV.U32 R13, RZ, RZ, RZ ;  /* 0x000000ffff0d7224 */ /* 0x000fe200078e00ff */
[----:B------:R-:W5:Y:S01]  /*6040*/  LDCU.64 UR6, c[0x4][0x80] ;  /* 0x01001000ff0677ac */ /* 0x000f620008000a00 */
[----:B-1----:R-:W1:Y:S01]  /*6050*/  LDC.64 R2, c[0x4][R3] ;  /* 0x0100000003027b82 */ /* 0x002e620000000a00 */
[----:B------:R-:W2:Y:S01]  /*6060*/  LDCU.64 UR4, c[0x4][0x18] ;  /* 0x01000300ff0477ac */ /* 0x000ea20008000a00 */
[----:B----4-:R-:W-:Y:S01]  /*6070*/  MOV R5, UR9 ;  /* 0x0000000900057c02 */ /* 0x010fe20008000f00 */
[----:B------:R-:W-:Y:S01]  /*6080*/  IMAD.U32 R4, RZ, RZ, UR8 ;  /* 0x00000008ff047e24 */ /* 0x000fe2000f8e00ff */
[----:B-----5:R-:W-:Y:S01]  /*6090*/  MOV R7, UR7 ;  /* 0x0000000700077c02 */ /* 0x020fe20008000f00 */
[----:B------:R-:W-:Y:S01]  /*60a0*/  IMAD.U32 R6, RZ, RZ, UR6 ;  /* 0x00000006ff067e24 */ /* 0x000fe2000f8e00ff */
[----:B--2---:R-:W-:Y:S01]  /*60b0*/  MOV R11, UR5 ;  /* 0x00000005000b7c02 */ /* 0x004fe20008000f00 */
[----:B------:R-:W-:Y:S02]  /*60c0*/  IMAD.U32 R10, RZ, RZ, UR4 ;  /* 0x00000004ff0a7e24 */ /* 0x000fe4000f8e00ff */
[----:B------:R-:W-:Y:S07]  /*60d0*/  LEPC R20, `(.L_x_107) ;  /* 0x000000001014794e */ /* 0x000fee0000000000 */
[----:B-1-3--:R-:W-:Y:S05]  /*60e0*/  CALL.ABS.NOINC R2 ;  /* 0x0000000002007343 */ /* 0x00afea0003c00000 */
.L_x_107:
[----:B------:R-:W-:Y:S05]  /*60f0*/  BSYNC.RECONVERGENT B6 ;  /* 0x0000000000067941 */ /* 0x000fea0003800200 */
.L_x_106:
[-C--:B---3--:R-:W-:Y:S01]  /*6100*/  F2FP.F16.E5M2.UNPACK_B R83, R148.reuse ;  /* 0x00000094ff53723e */ /* 0x088fe200020004ff */
[----:B------:R-:W-:Y:S05]  /*6110*/  WARPSYNC.ALL ;  /* 0x0000000000007948 */ /* 0x000fea0003800000 */
[----:B------:R-:W-:Y:S01]  /*6120*/  R2UR UR4, R80 ;  /* 0x00000000500472ca */ /* 0x000fe200000e0000 */
[--C-:B------:R-:W-:Y:S01]  /*6130*/  HADD2.F32 R82, -RZ, R83.reuse.H0_H0 ;  /* 0x20000053ff527230 */ /* 0x100fe20000004100 */
[----:B------:R-:W-:Y:S01]  /*6140*/  F2FP.F16.E5M2.UNPACK_B R85, R148.H1 ;  /* 0x00000094ff55723e */ /* 0x000fe200030004ff */
[----:B------:R-:W-:Y:S01]  /*6150*/  HADD2.F32 R83, -RZ, R83.H1_H1 ;  /* 0x30000053ff537230 */ /* 0x000fe20000004100 */
[-C--:B------:R-:W-:Y:S01]  /*6160*/  F2FP.F16.E5M2.UNPACK_B R87, R149.reuse ;  /* 0x00000095ff57723e */ /* 0x080fe200020004ff */
[----:B------:R-:W-:Y:S01]  /*6170*/  BSSY.RECONVERGENT B0, `(.L_x_108) ;  /* 0x000011d000007945 */ /* 0x000fe20003800200 */
[----:B------:R-:W-:Y:S01]  /*6180*/  F2FP.F16.E5M2.UNPACK_B R89, R149.H1 ;  /* 0x00000095ff59723e */ /* 0x000fe200030004ff */
[----:B------:R-:W-:Y:S01]  /*6190*/  HADD2.F32 R84, -RZ, R85.H0_H0 ;  /* 0x20000055ff547230 */ /* 0x000fe20000004100 */
[-C--:B------:R-:W-:Y:S01]  /*61a0*/  F2FP.F16.E5M2.UNPACK_B R91, R150.reuse ;  /* 0x00000096ff5b723e */ /* 0x080fe200020004ff */
[----:B------:R-:W-:Y:S01]  /*61b0*/  HADD2.F32 R88, -RZ, R87.H1_H1 ;  /* 0x30000057ff587230 */ /* 0x000fe20000004100 */
[----:B------:R-:W-:Y:S01]  /*61c0*/  F2FP.F16.E5M2.UNPACK_B R93, R150.H1 ;  /* 0x00000096ff5d723e */ /* 0x000fe200030004ff */
[----:B------:R-:W-:Y:S01]  /*61d0*/  HADD2.F32 R86, -RZ, R85.H1_H1 ;  /* 0x30000055ff567230 */ /* 0x000fe20000004100 */
[-C--:B------:R-:W-:Y:S01]  /*61e0*/  F2FP.F16.E5M2.UNPACK_B R95, R151.reuse ;  /* 0x00000097ff5f723e */ /* 0x080fe200020004ff */
[----:B------:R-:W2:Y:S01]  /*61f0*/  LDTM.x64 R4, tmem[UR4] ;  /* 0x00000004000479ee */ /* 0x000ea20008340000 */
[----:B------:R-:W-:Y:S01]  /*6200*/  F2FP.F16.E5M2.UNPACK_B R97, R151.H1 ;  /* 0x00000097ff61723e */ /* 0x000fe200030004ff */
[----:B------:R-:W-:Y:S01]  /*6210*/  HADD2.F32 R85, -RZ, R87.H0_H0 ;  /* 0x20000057ff557230 */ /* 0x000fe20000004100 */
[-C--:B------:R-:W-:Y:S01]  /*6220*/  F2FP.F16.E5M2.UNPACK_B R99, R152.reuse ;  /* 0x00000098ff63723e */ /* 0x080fe200020004ff */
[----:B------:R-:W-:Y:S01]  /*6230*/  HADD2.F32 R87, -RZ, R89.H0_H0 ;  /* 0x20000059ff577230 */ /* 0x000fe20000004100 */
[----:B------:R-:W-:Y:S01]  /*6240*/  F2FP.F16.E5M2.UNPACK_B R101, R152.H1 ;  /* 0x00000098ff65723e */ /* 0x000fe200030004ff */
[----:B------:R-:W-:Y:S01]  /*6250*/  HADD2.F32 R92, -RZ, R91.H1_H1 ;  /* 0x3000005bff5c7230 */ /* 0x000fe20000004100 */
[----:B------:R-:W-:Y:S01]  /*6260*/  SHF.L.U32 R199, R176, 0x4, RZ ;  /* 0x00000004b0c77819 */ /* 0x000fe200000006ff */
[----:B------:R-:W-:Y:S01]  /*6270*/  HADD2.F32 R96, -RZ, R95.H1_H1 ;  /* 0x3000005fff607230 */ /* 0x000fe20000004100 */
[----:B------:R-:W-:Y:S01]  /*6280*/  SHF.L.U32 R207, R175, 0x4, RZ ;  /* 0x00000004afcf7819 */ /* 0x000fe200000006ff */
[----:B------:R-:W-:Y:S01]  /*6290*/  HADD2.F32 R100, -RZ, R99.H1_H1 ;  /* 0x30000063ff647230 */ /* 0x000fe20000004100 */
[----:B------:R-:W-:Y:S01]  /*62a0*/  IADD3 R192, PT, PT, R186, R199, RZ ;  /* 0x000000c7bac07210 */ /* 0x000fe20007ffe0ff */
[----:B------:R-:W-:Y:S01]  /*62b0*/  HADD2.F32 R90, -RZ, R89.H1_H1 ;  /* 0x30000059ff5a7230 */ /* 0x000fe20000004100 */
[----:B------:R-:W-:Y:S01]  /*62c0*/  SHF.L.U32 R205, R184, 0x4, RZ ;  /* 0x00000004b8cd7819 */ /* 0x000fe200000006ff */
[----:B------:R-:W-:Y:S01]  /*62d0*/  HADD2.F32 R89, -RZ, R91.H0_H0 ;  /* 0x2000005bff597230 */ /* 0x000fe20000004100 */
[-C--:B------:R-:W-:Y:S01]  /*62e0*/  F2FP.F16.E5M2.UNPACK_B R103, R153.reuse ;  /* 0x00000099ff67723e */ /* 0x080fe200020004ff */
[--C-:B------:R-:W-:Y:S01]  /*62f0*/  HADD2.F32 R91, -RZ, R93.reuse.H0_H0 ;  /* 0x2000005dff5b7230 */ /* 0x100fe20000004100 */
[----:B------:R-:W-:Y:S01]  /*6300*/  IADD3 R194, PT, PT, R205, R192, RZ ;  /* 0x000000c0cdc27210 */ /* 0x000fe20007ffe0ff */
[----:B------:R-:W-:Y:S01]  /*6310*/  HADD2.F32 R94, -RZ, R93.H1_H1 ;  /* 0x3000005dff5e7230 */ /* 0x000fe20000004100 */
[----:B------:R-:W-:Y:S01]  /*6320*/  F2FP.F16.E5M2.UNPACK_B R105, R153.H1 ;  /* 0x00000099ff69723e */ /* 0x000fe200030004ff */
[----:B------:R-:W-:Y:S01]  /*6330*/  HADD2.F32 R93, -RZ, R95.H0_H0 ;  /* 0x2000005fff5d7230 */ /* 0x000fe20000004100 */
[-C--:B------:R-:W-:Y:S01]  /*6340*/  F2FP.F16.E5M2.UNPACK_B R107, R154.reuse ;  /* 0x0000009aff6b723e */ /* 0x080fe200020004ff */
[----:B------:R-:W-:Y:S01]  /*6350*/  HADD2.F32 R104, -RZ, R103.H1_H1 ;  /* 0x30000067ff687230 */ /* 0x000fe20000004100 */
[----:B------:R-:W-:Y:S01]  /*6360*/  F2FP.F16.E5M2.UNPACK_B R109, R154.H1 ;  /* 0x0000009aff6d723e */ /* 0x000fe200030004ff */
[C---:B--2---:R-:W-:Y:S01]  /*6370*/  FMUL R0, R78.reuse, R4 ;  /* 0x000000044e007220 */ /* 0x044fe20000400000 */
[C---:B-1----:R-:W-:Y:S01]  /*6380*/  FMUL R2, R78.reuse, R5 ;  /* 0x000000054e027220 */ /* 0x042fe20000400000 */
[C---:B------:R-:W-:Y:S01]  /*6390*/  FMUL R4, R78.reuse, R8 ;  /* 0x000000084e047220 */ /* 0x040fe20000400000 */
[C---:B------:R-:W-:Y:S01]  /*63a0*/  FMUL R5, R78.reuse, R9 ;  /* 0x000000094e057220 */ /* 0x040fe20000400000 */
[C---:B------:R-:W-:Y:S01]  /*63b0*/  FFMA R0, R81.reuse, R82, R0 ;  /* 0x0000005251007223 */ /* 0x040fe20000000000 */
[C---:B------:R-:W-:Y:S01]  /*63c0*/  FFMA R2, R81.reuse, R83, R2 ;  /* 0x0000005351027223 */ /* 0x040fe20000000002 */
[C---:B------:R-:W-:Y:S01]  /*63d0*/  FMUL R8, R78.reuse, R12 ;  /* 0x0000000c4e087220 */ /* 0x040fe20000400000 */
[C---:B------:R-:W-:Y:S01]  /*63e0*/  FMUL R9, R78.reuse, R13 ;  /* 0x0000000d4e097220 */ /* 0x040fe20000400000 */
[C---:B------:R-:W-:Y:S01]  /*63f0*/  FMUL R12, R78.reuse, R16 ;  /* 0x000000104e0c7220 */ /* 0x040fe20000400000 */
[C---:B------:R-:W-:Y:S01]  /*6400*/  FMUL R13, R78.reuse, R17 ;  /* 0x000000114e0d7220 */ /* 0x040fe20000400000 */
[C---:B------:R-:W-:Y:S01]  /*6410*/  FMUL R16, R78.reuse, R20 ;  /* 0x000000144e107220 */ /* 0x040fe20000400000 */
[C---:B------:R-:W-:Y:S01]  /*6420*/  FMUL R17, R78.reuse, R21 ;  /* 0x000000154e117220 */ /* 0x040fe20000400000 */
[C---:B------:R-:W-:Y:S01]  /*6430*/  FMUL R20, R78.reuse, R24 ;  /* 0x000000184e147220 */ /* 0x040fe20000400000 */
[C---:B------:R-:W-:Y:S01]  /*6440*/  FMUL R21, R78.reuse, R25 ;  /* 0x000000194e157220 */ /* 0x040fe20000400000 */
[----:B------:R-:W-:Y:S02]  /*6450*/  HADD2.F32 R108, -RZ, R107.H1_H1 ;  /* 0x3000006bff6c7230 */ /* 0x000fe40000004100 */
[C---:B------:R-:W-:Y:S01]  /*6460*/  FMUL R24, R78.reuse, R28 ;  /* 0x0000001c4e187220 */ /* 0x040fe20000400000 */
[C---:B------:R-:W-:Y:S01]  /*6470*/  FMUL R25, R78.reuse, R29 ;  /* 0x0000001d4e197220 */ /* 0x040fe20000400000 */
[C---:B------:R-:W-:Y:S01]  /*6480*/  FMUL R28, R78.reuse, R32 ;  /* 0x000000204e1c7220 */ /* 0x040fe20000400000 */
[C---:B------:R-:W-:Y:S01]  /*6490*/  FMUL R29, R78.reuse, R33 ;  /* 0x000000214e1d7220 */ /* 0x040fe20000400000 */
[C---:B------:R-:W-:Y:S01]  /*64a0*/  FMUL R32, R78.reuse, R36 ;  /* 0x000000244e207220 */ /* 0x040fe20000400000 */
[----:B------:R-:W-:Y:S01]  /*64b0*/  F2FP.F16.E5M2.UNPACK_B R111, R155 ;  /* 0x0000009bff6f723e */ /* 0x000fe200020004ff */
[C---:B------:R-:W-:Y:S01]  /*64c0*/  FMUL R33, R78.reuse, R37 ;  /* 0x000000254e217220 */ /* 0x040fe20000400000 */
[C---:B------:R-:W-:Y:S01]  /*64d0*/  FMUL R36, R78.reuse, R40 ;  /* 0x000000284e247220 */ /* 0x040fe20000400000 */
[----:B------:R-:W-:Y:S01]  /*64e0*/  F2FP.F16.E5M2.UNPACK_B R113, R155.H1 ;  /* 0x0000009bff71723e */ /* 0x000fe200030004ff */
[C---:B------:R-:W-:Y:S01]  /*64f0*/  FMUL R37, R78.reuse, R41 ;  /* 0x000000294e257220 */ /* 0x040fe20000400000 */
[----:B------:R-:W-:Y:S02]  /*6500*/  HADD2.F32 R112, -RZ, R111.H1_H1 ;  /* 0x3000006fff707230 */ /* 0x000fe40000004100 */
        /* <DEDUP_REMOVED lines=26> */
[C---:B------:R-:W-:Y:S01]  /*66b0*/  FFMA R3, R81.reuse, R84, R3 ;  /* 0x0000005451037223 */ /* 0x040fe20000000003 */
[C---:B------:R-:W-:Y:S01]  /*66c0*/  FFMA R7, R81.reuse, R86, R7 ;  /* 0x0000005651077223 */ /* 0x040fe20000000007 */
[----:B------:R-:W-:Y:S01]  /*66d0*/  F2FP.F16.E5M2.UNPACK_B R131, R160 ;  /* 0x000000a0ff83723e */ /* 0x000fe200020004ff */
[C---:B------:R-:W-:Y:S01]  /*66e0*/  FFMA R4, R81.reuse, R85, R4 ;  /* 0x0000005551047223 */ /* 0x040fe20000000004 */
[C---:B------:R-:W-:Y:S01]  /*66f0*/  FFMA R5, R81.reuse, R88, R5 ;  /* 0x0000005851057223 */ /* 0x040fe20000000005 */
[----:B------:R-:W-:Y:S01]  /*6700*/  F2FP.F16.E5M2.UNPACK_B R133, R160.H1 ;  /* 0x000000a0ff85723e */ /* 0x000fe200030004ff */
[----:B------:R-:W-:Y:S01]  /*6710*/  FFMA R6, R81, R87, R6 ;  /* 0x0000005751067223 */ /* 0x000fe20000000006 */
[----:B------:R-:W-:Y:S01]  /*6720*/  F2FP.SATFINITE.E5M2.F32.PACK_AB_MERGE_C R195, R7, R3, RZ ;  /* 0x0000000307c3723e */ /* 0x000fe200048060ff */
[----:B------:R-:W-:Y:S02]  /*6730*/  HADD2.F32 R128, -RZ, R127.H1_H1 ;  /* 0x3000007fff807230 */ /* 0x000fe40000004100 */
[----:B------:R-:W-:Y:S01]  /*6740*/  FMUL R11, R78, R11 ;  /* 0x0000000b4e0b7220 */ /* 0x000fe20000400000 */
[----:B------:R-:W-:Y:S01]  /*6750*/  HADD2.F32 R132, -RZ, R131.H1_H1 ;  /* 0x30000083ff847230 */ /* 0x000fe20000004100 */
[----:B------:R-:W-:Y:S01]  /*6760*/  F2FP.SATFINITE.E5M2.F32.PACK_AB_MERGE_C R200, R2, R0, R195 ;  /* 0x0000000002c8723e */ /* 0x000fe200048060c3 */
[----:B------:R-:W-:Y:S01]  /*6770*/  FMUL R10, R78, R14 ;  /* 0x0000000e4e0a7220 */ /* 0x000fe20000400000 */
[----:B------:R-:W-:Y:S01]  /*6780*/  IADD3 R195, PT, PT, R186, R207, RZ ;  /* 0x000000cfbac37210 */ /* 0x000fe20007ffe0ff */
[C---:B------:R-:W-:Y:S01]  /*6790*/  FFMA R11, R81.reuse, R90, R11 ;  /* 0x0000005a510b7223 */ /* 0x040fe2000000000b */
[C---:B------:R-:W-:Y:S01]  /*67a0*/  FFMA R8, R81.reuse, R89, R8 ;  /* 0x0000005951087223 */ /* 0x040fe20000000008 */
[C---:B------:R-:W-:Y:S01]  /*67b0*/  FFMA R9, R81.reuse, R92, R9 ;  /* 0x0000005c51097223 */ /* 0x040fe20000000009 */
[--C-:B------:R-:W-:Y:S02]  /*67c0*/  HADD2.F32 R95, -RZ, R97.reuse.H0_H0 ;  /* 0x20000061ff5f7230 */ /* 0x100fe40000004100 */
[----:B------:R-:W-:Y:S01]  /*67d0*/  FFMA R10, R81, R91, R10 ;  /* 0x0000005b510a7223 */ /* 0x000fe2000000000a */
[----:B------:R-:W-:Y:S01]  /*67e0*/  F2FP.SATFINITE.E5M2.F32.PACK_AB_MERGE_C R201, R11, R6, RZ ;  /* 0x000000060bc9723e */ /* 0x000fe200048060ff */
[C---:B------:R-:W-:Y:S01]  /*67f0*/  FMUL R15, R78.reuse, R15 ;  /* 0x0000000f4e0f7220 */ /* 0x040fe20000400000 */
[----:B------:R-:W-:Y:S02]  /*6800*/  HADD2.F32 R98, -RZ, R97.H1_H1 ;  /* 0x30000061ff627230 */ /* 0x000fe40000004100 */
[C---:B------:R-:W-:Y:S01]  /*6810*/  FMUL R14, R78.reuse, R18 ;  /* 0x000000124e0e7220 */ /* 0x040fe20000400000 */
[----:B------:R-:W-:Y:S01]  /*6820*/  F2FP.SATFINITE.E5M2.F32.PACK_AB_MERGE_C R201, R5, R4, R201 ;  /* 0x0000000405c9723e */ /* 0x000fe200048060c9 */
[----:B------:R-:W-:Y:S02]  /*6830*/  HADD2.F32 R97, -RZ, R99.H0_H0 ;  /* 0x20000063ff617230 */ /* 0x000fe40000004100 */
[C---:B------:R-:W-:Y:S01]  /*6840*/  FFMA R15, R81.reuse, R94, R15 ;  /* 0x0000005e510f7223 */ /* 0x040fe2000000000f */
[C---:B------:R-:W-:Y:S01]  /*6850*/  FFMA R12, R81.reuse, R93, R12 ;  /* 0x0000005d510c7223 */ /* 0x040fe2000000000c */
[----:B------:R-:W-:Y:S01]  /*6860*/  FFMA R13, R81, R96, R13 ;  /* 0x00000060510d7223 */ /* 0x000fe2000000000d */
[----:B------:R-:W-:Y:S01]  /*6870*/  F2FP.F16.E5M2.UNPACK_B R135, R161 ;  /* 0x000000a1ff87723e */ /* 0x000fe200020004ff */
[--C-:B------:R-:W-:Y:S01]  /*6880*/  HADD2.F32 R99, -RZ, R101.reuse.H0_H0 ;  /* 0x20000065ff637230 */ /* 0x100fe20000004100 */
[----:B------:R-:W-:Y:S01]  /*6890*/  F2FP.SATFINITE.E5M2.F32.PACK_AB_MERGE_C R202, R15, R10, RZ ;  /* 0x0000000a0fca723e */ /* 0x000fe200048060ff */
[----:B------:R-:W-:Y:S01]  /*68a0*/  FFMA R14, R81, R95, R14 ;  /* 0x0000005f510e7223 */ /* 0x000fe2000000000e */
[C---:B------:R-:W-:Y:S01]  /*68b0*/  FMUL R19, R78.reuse, R19 ;  /* 0x000000134e137220 */ /* 0x040fe20000400000 */
[----:B------:R-:W-:Y:S01]  /*68c0*/  HADD2.F32 R102, -RZ, R101.H1_H1 ;  /* 0x30000065ff667230 */ /* 0x000fe20000004100 */
[----:B------:R-:W-:Y:S01]  /*68d0*/  F2FP.SATFINITE.E5M2.F32.PACK_AB_MERGE_C R202, R9, R8, R202 ;  /* 0x0000000809ca723e */ /* 0x000fe200048060ca */
[----:B------:R-:W-:Y:S02]  /*68e0*/  HADD2.F32 R101, -RZ, R103.H0_H0 ;  /* 0x20000067ff657230 */ /* 0x000fe40000004100 */
[C---:B------:R-:W-:Y:S01]  /*68f0*/  FFMA R19, R81.reuse, R98, R19 ;  /* 0x0000006251137223 */ /* 0x040fe20000000013 */
[C---:B------:R-:W-:Y:S01]  /*6900*/  FFMA R16, R81.reuse, R97, R16 ;  /* 0x0000006151107223 */ /* 0x040fe20000000010 */
[----:B------:R-:W-:Y:S01]  /*6910*/  FFMA R17, R81, R100, R17 ;  /* 0x0000006451117223 */ /* 0x000fe20000000011 */
[----:B------:R-:W-:Y:S02]  /*6920*/  HADD2.F32 R136, -RZ, R135.H1_H1 ;  /* 0x30000087ff887230 */ /* 0x000fe40000004100 */
[C---:B------:R-:W-:Y:S01]  /*6930*/  FMUL R18, R78.reuse, R22 ;  /* 0x000000164e127220 */ /* 0x040fe20000400000 */
[----:B------:R-:W-:Y:S01]  /*6940*/  F2FP.F16.E5M2.UNPACK_B R137, R161.H1 ;  /* 0x000000a1ff89723e */ /* 0x000fe200030004ff */
[C---:B------:R-:W-:Y:S01]  /*6950*/  FMUL R23, R78.reuse, R23 ;  /* 0x000000174e177220 */ /* 0x040fe20000400000 */
[--C-:B------:R-:W-:Y:S01]  /*6960*/  HADD2.F32 R103, -RZ, R105.reuse.H0_H0 ;  /* 0x20000069ff677230 */ /* 0x100fe20000004100 */
[----:B------:R-:W-:Y:S01]  /*6970*/  F2FP.SATFINITE.E5M2.F32.PACK_AB_MERGE_C R203, R19, R14, RZ ;  /* 0x0000000e13cb723e */ /* 0x000fe200048060ff */
[C---:B------:R-:W-:Y:S01]  /*6980*/  FFMA R18, R81.reuse, R99, R18 ;  /* 0x0000006351127223 */ /* 0x040fe20000000012 */
[C---:B------:R-:W-:Y:S01]  /*6990*/  FFMA R23, R81.reuse, R102, R23 ;  /* 0x0000006651177223 */ /* 0x040fe20000000017 */
[----:B------:R-:W-:Y:S01]  /*69a0*/  FFMA R20, R81, R101, R20 ;  /* 0x0000006551147223 */ /* 0x000fe20000000014 */
[----:B------:R-:W-:Y:S01]  /*69b0*/  F2FP.F16.E5M2.UNPACK_B R139, R162 ;  /* 0x000000a2ff8b723e */ /* 0x000fe200020004ff */
[----:B------:R-:W-:Y:S01]  /*69c0*/  HADD2.F32 R106, -RZ, R105.H1_H1 ;  /* 0x30000069ff6a7230 */ /* 0x000fe20000004100 */
[----:B------:R-:W-:Y:S01]  /*69d0*/  F2FP.SATFINITE.E5M2.F32.PACK_AB_MERGE_C R203, R13, R12, R203 ;  /* 0x0000000c0dcb723e */ /* 0x000fe200048060cb */
[----:B------:R-:W-:Y:S01]  /*69e0*/  FFMA R21, R81, R104, R21 ;  /* 0x0000006851157223 */ /* 0x000fe20000000015 */
[----:B------:R-:W-:Y:S01]  /*69f0*/  F2FP.SATFINITE.E5M2.F32.PACK_AB_MERGE_C R208, R23, R18, RZ ;  /* 0x0000001217d0723e */ /* 0x000fe200048060ff */
[----:B------:R-:W-:Y:S02]  /*6a00*/  HADD2.F32 R105, -RZ, R107.H0_H0 ;  /* 0x2000006bff697230 */ /* 0x000fe40000004100 */
[C---:B------:R-:W-:Y:S01]  /*6a10*/  FMUL R22, R78.reuse, R26 ;  /* 0x0000001a4e167220 */ /* 0x040fe20000400000 */
[----:B------:R1:W-:Y:S01]  /*6a20*/  STS.128 [R172+UR49+0x8200], R200 ;  /* 0x008200c8ac007988 */ /* 0x0003e20008000c31 */
[----:B------:R-:W-:Y:S01]  /*6a30*/  F2FP.SATFINITE.E5M2.F32.PACK_AB_MERGE_C R208, R17, R16, R208 ;  /* 0x0000001011d0723e */ /* 0x000fe200048060d0 */
[----:B------:R-:W-:Y:S02]  /*6a40*/  HADD2.F32 R140, -RZ, R139.H1_H1 ;  /* 0x3000008bff8c7230 */ /* 0x000fe40000004100 */
[C---:B------:R-:W-:Y:S01]  /*6a50*/  FFMA R22, R81.reuse, R103, R22 ;  /* 0x0000006751167223 */ /* 0x040fe20000000016 */
[C---:B------:R-:W-:Y:S01]  /*6a60*/  FMUL R27, R78.reuse, R27 ;  /* 0x0000001b4e1b7220 */ /* 0x040fe20000400000 */
[--C-:B------:R-:W-:Y:S02]  /*6a70*/  HADD2.F32 R107, -RZ, R109.reuse.H0_H0 ;  /* 0x2000006dff6b7230 */ /* 0x100fe40000004100 */
[C---:B------:R-:W-:Y:S01]  /*6a80*/  FMUL R26, R78.reuse, R30 ;  /* 0x0000001e4e1a7220 */ /* 0x040fe20000400000 */
[----:B------:R-:W-:Y:S02]  /*6a90*/  HADD2.F32 R110, -RZ, R109.H1_H1 ;  /* 0x3000006dff6e7230 */ /* 0x000fe40000004100 */
[C---:B------:R-:W-:Y:S01]  /*6aa0*/  FFMA R27, R81.reuse, R106, R27 ;  /* 0x0000006a511b7223 */ /* 0x040fe2000000001b */
[C---:B------:R-:W-:Y:S01]  /*6ab0*/  FFMA R24, R81.reuse, R105, R24 ;  /* 0x0000006951187223 */ /* 0x040fe20000000018 */
[----:B------:R-:W-:Y:S01]  /*6ac0*/  FFMA R25, R81, R108, R25 ;  /* 0x0000006c51197223 */ /* 0x000fe20000000019 */
[----:B------:R-:W-:Y:S01]  /*6ad0*/  F2FP.F16.E5M2.UNPACK_B R141, R162.H1 ;  /* 0x000000a2ff8d723e */ /* 0x000fe200030004ff */
[----:B------:R-:W-:Y:S01]  /*6ae0*/  HADD2.F32 R109, -RZ, R111.H0_H0 ;  /* 0x2000006fff6d7230 */ /* 0x000fe20000004100 */
[----:B------:R-:W-:Y:S01]  /*6af0*/  F2FP.SATFINITE.E5M2.F32.PACK_AB_MERGE_C R209, R27, R22, RZ ;  /* 0x000000161bd1723e */ /* 0x000fe200048060ff */
[----:B------:R-:W-:Y:S01]  /*6b00*/  FFMA R26, R81, R107, R26 ;  /* 0x0000006b511a7223 */ /* 0x000fe2000000001a */
[C---:B------:R-:W-:Y:S01]  /*6b10*/  FMUL R31, R78.reuse, R31 ;  /* 0x0000001f4e1f7220 */ /* 0x040fe20000400000 */
[--C-:B------:R-:W-:Y:S01]  /*6b20*/  HADD2.F32 R111, -RZ, R113.reuse.H0_H0 ;  /* 0x20000071ff6f7230 */ /* 0x100fe20000004100 */
[----:B------:R-:W-:Y:S01]  /*6b30*/  F2FP.SATFINITE.E5M2.F32.PACK_AB_MERGE_C R209, R21, R20, R209 ;  /* 0x0000001415d1723e */ /* 0x000fe200048060d1 */
[----:B------:R-:W-:Y:S02]  /*6b40*/  HADD2.F32 R114, -RZ, R113.H1_H1 ;  /* 0x30000071ff727230 */ /* 0x000fe40000004100 */
[C---:B------:R-:W-:Y:S01]  /*6b50*/  FFMA R31, R81.reuse, R110, R31 ;  /* 0x0000006e511f7223 */ /* 0x040fe2000000001f */
[C---:B------:R-:W-:Y:S01]  /*6b60*/  FFMA R28, R81.reuse, R109, R28 ;  /* 0x0000006d511c7223 */ /* 0x040fe2000000001c */
[----:B------:R-:W-:Y:S01]  /*6b70*/  FFMA R29, R81, R112, R29 ;  /* 0x00000070511d7223 */ /* 0x000fe2000000001d */
[----:B------:R-:W-:Y:S02]  /*6b80*/  HADD2.F32 R113, -RZ, R115.H0_H0 ;  /* 0x20000073ff717230 */ /* 0x000fe40000004100 */
[C---:B------:R-:W-:Y:S01]  /*6b90*/  FMUL R30, R78.reuse, R34 ;  /* 0x000000224e1e7220 */ /* 0x040fe20000400000 */
[----:B------:R-:W-:Y:S01]  /*6ba0*/  F2FP.F16.E5M2.UNPACK_B R143, R163 ;  /* 0x000000a3ff8f723e */ /* 0x000fe200020004ff */
[C---:B------:R-:W-:Y:S01]  /*6bb0*/  FMUL R35, R78.reuse, R35 ;  /* 0x000000234e237220 */ /* 0x040fe20000400000 */
[----:B------:R-:W-:Y:S01]  /*6bc0*/  HADD2.F32 R115, -RZ, R117.H0_H0 ;  /* 0x20000075ff737230 */ /* 0x000fe20000004100 */
[----:B------:R-:W-:Y:S01]  /*6bd0*/  F2FP.SATFINITE.E5M2.F32.PACK_AB_MERGE_C R210, R31, R26, RZ ;  /* 0x0000001a1fd2723e */ /* 0x000fe200048060ff */
[C---:B------:R-:W-:Y:S01]  /*6be0*/  FFMA R30, R81.reuse, R111, R30 ;  /* 0x0000006f511e7223 */ /* 0x040fe2000000001e */
[C---:B------:R-:W-:Y:S01]  /*6bf0*/  FFMA R35, R81.reuse, R114, R35 ;  /* 0x0000007251237223 */ /* 0x040fe20000000023 */
[C---:B------:R-:W-:Y:S01]  /*6c00*/  FFMA R32, R81.reuse, R113, R32 ;  /* 0x0000007151207223 */ /* 0x040fe20000000020 */
[----:B------:R-:W-:Y:S01]  /*6c10*/  F2FP.F16.E5M2.UNPACK_B R145, R163.H1 ;  /* 0x000000a3ff91723e */ /* 0x000fe200030004ff */
[----:B------:R-:W-:Y:S01]  /*6c20*/  FFMA R33, R81, R116, R33 ;  /* 0x0000007451217223 */ /* 0x000fe20000000021 */
[----:B------:R-:W-:Y:S01]  /*6c30*/  F2FP.SATFINITE.E5M2.F32.PACK_AB_MERGE_C R210, R25, R24, R210 ;  /* 0x0000001819d2723e */ /* 0x000fe200048060d2 */
[----:B------:R-:W-:Y:S01]  /*6c40*/  HADD2.F32 R144, -RZ, R143.H1_H1 ;  /* 0x3000008fff907230 */ /* 0x000fe20000004100 */
[----:B------:R-:W-:Y:S01]  /*6c50*/  F2FP.SATFINITE.E5M2.F32.PACK_AB_MERGE_C R211, R35, R30, RZ ;  /* 0x0000001e23d3723e */ /* 0x000fe200048060ff */
[----:B------:R-:W-:Y:S02]  /*6c60*/  HADD2.F32 R118, -RZ, R117.H1_H1 ;  /* 0x30000075ff767230 */ /* 0x000fe40000004100 */
[C---:B------:R-:W-:Y:S01]  /*6c70*/  FMUL R34, R78.reuse, R38 ;  /* 0x000000264e227220 */ /* 0x040fe20000400000 */
[----:B------:R-:W-:Y:S01]  /*6c80*/  HADD2.F32 R117, -RZ, R119.H0_H0 ;  /* 0x20000077ff757230 */ /* 0x000fe20000004100 */
[----:B------:R-:W-:Y:S01]  /*6c90*/  F2FP.SATFINITE.E5M2.F32.PACK_AB_MERGE_C R211, R29, R28, R211 ;  /* 0x0000001c1dd3723e */ /* 0x000fe200048060d3 */
[C---:B------:R-:W-:Y:S01]  /*6ca0*/  FMUL R39, R78.reuse, R39 ;  /* 0x000000274e277220 */ /* 0x040fe20000400000 */
[--C-:B------:R-:W-:Y:S02]  /*6cb0*/  HADD2.F32 R119, -RZ, R121.reuse.H0_H0 ;  /* 0x20000079ff777230 */ /* 0x100fe40000004100 */
[C---:B------:R-:W-:Y:S01]  /*6cc0*/  FFMA R34, R81.reuse, R115, R34 ;  /* 0x0000007351227223 */ /* 0x040fe20000000022 */
[----:B------:R-:W-:Y:S01]  /*6cd0*/  HADD2.F32 R122, -RZ, R121.H1_H1 ;  /* 0x30000079ff7a7230 */ /* 0x000fe20000004100 */
[----:B------:R1:W-:Y:S01]  /*6ce0*/  STS.128 [R192+0x8010], R208 ;  /* 0x008010d0c0007388 */ /* 0x0003e20000000c00 */
[----:B------:R-:W-:Y:S02]  /*6cf0*/  HADD2.F32 R121, -RZ, R123.H0_H0 ;  /* 0x2000007bff797230 */ /* 0x000fe40000004100 */
[C---:B------:R-:W-:Y:S01]  /*6d00*/  FFMA R39, R81.reuse, R118, R39 ;  /* 0x0000007651277223 */ /* 0x040fe20000000027 */
[C---:B------:R-:W-:Y:S01]  /*6d10*/  FFMA R36, R81.reuse, R117, R36 ;  /* 0x0000007551247223 */ /* 0x040fe20000000024 */
[----:B------:R-:W-:Y:S01]  /*6d20*/  FFMA R37, R81, R120, R37 ;  /* 0x0000007851257223 */ /* 0x000fe20000000025 */
[C---:B------:R-:W-:Y:S01]  /*6d30*/  FMUL R38, R78.reuse, R42 ;  /* 0x0000002a4e267220 */ /* 0x040fe20000400000 */
[----:B------:R-:W-:Y:S01]  /*6d40*/  ISETP.NE.AND P0, PT, R189, RZ, PT ;  /* 0x000000ffbd00720c */ /* 0x000fe20003f05270 */
[C---:B------:R-:W-:Y:S01]  /*6d50*/  FMUL R43, R78.reuse, R43 ;  /* 0x0000002b4e2b7220 */ /* 0x040fe20000400000 */
[--C-:B------:R-:W-:Y:S01]  /*6d60*/  HADD2.F32 R123, -RZ, R125.reuse.H0_H0 ;  /* 0x2000007dff7b7230 */ /* 0x100fe20000004100 */
[----:B------:R-:W-:Y:S01]  /*6d70*/  F2FP.SATFINITE.E5M2.F32.PACK_AB_MERGE_C R212, R39, R34, RZ ;  /* 0x0000002227d4723e */ /* 0x000fe200048060ff */
[C---:B------:R-:W-:Y:S01]  /*6d80*/  FFMA R38, R81.reuse, R119, R38 ;  /* 0x0000007751267223 */ /* 0x040fe20000000026 */
[C---:B------:R-:W-:Y:S01]  /*6d90*/  FFMA R43, R81.reuse, R122, R43 ;  /* 0x0000007a512b7223 */ /* 0x040fe2000000002b */
[----:B------:R-:W-:Y:S01]  /*6da0*/  FFMA R40, R81, R121, R40 ;  /* 0x0000007951287223 */ /* 0x000fe20000000028 */
[----:B------:R-:W-:Y:S01]  /*6db0*/  F2FP.SATFINITE.E5M2.F32.PACK_AB_MERGE_C R212, R33, R32, R212 ;  /* 0x0000002021d4723e */ /* 0x000fe200048060d4 */
[----:B------:R-:W-:Y:S01]  /*6dc0*/  FFMA R41, R81, R124, R41 ;  /* 0x0000007c51297223 */ /* 0x000fe20000000029 */
[----:B------:R-:W-:Y:S01]  /*6dd0*/  HADD2.F32 R126, -RZ, R125.H1_H1 ;  /* 0x3000007dff7e7230 */ /* 0x000fe20000004100 */
[----:B------:R-:W-:Y:S01]  /*6de0*/  F2FP.SATFINITE.E5M2.F32.PACK_AB_MERGE_C R213, R43, R38, RZ ;  /* 0x000000262bd5723e */ /* 0x000fe200048060ff */
[----:B------:R-:W-:Y:S02]  /*6df0*/  HADD2.F32 R125, -RZ, R127.H0_H0 ;  /* 0x2000007fff7d7230 */ /* 0x000fe40000004100 */
[C---:B------:R-:W-:Y:S01]  /*6e00*/  FMUL R42, R78.reuse, R46 ;  /* 0x0000002e4e2a7220 */ /* 0x040fe20000400000 */
[----:B------:R-:W-:Y:S01]  /*6e10*/  FMUL R47, R78, R47 ;  /* 0x0000002f4e2f7220 */ /* 0x000fe20000400000 */
[--C-:B------:R-:W-:Y:S01]  /*6e20*/  HADD2.F32 R127, -RZ, R129.reuse.H0_H0 ;  /* 0x20000081ff7f7230 */ /* 0x100fe20000004100 */
[----:B------:R-:W-:Y:S01]  /*6e30*/  F2FP.SATFINITE.E5M2.F32.PACK_AB_MERGE_C R213, R37, R36, R213 ;  /* 0x0000002425d5723e */ /* 0x000fe200048060d5 */
[C---:B------:R-:W-:Y:S01]  /*6e40*/  FFMA R42, R81.reuse, R123, R42 ;  /* 0x0000007b512a7223 */ /* 0x040fe2000000002a */
[C---:B------:R-:W-:Y:S01]  /*6e50*/  FFMA R47, R81.reuse, R126, R47 ;  /* 0x0000007e512f7223 */ /* 0x040fe2000000002f */
[C---:B------:R-:W-:Y:S01]  /*6e60*/  FFMA R44, R81.reuse, R125, R44 ;  /* 0x0000007d512c7223 */ /* 0x040fe2000000002c */
[----:B------:R-:W-:Y:S01]  /*6e70*/  ISETP.NE.AND P6, PT, R198, RZ, PT ;  /* 0x000000ffc600720c */ /* 0x000fe20003fc5270 */
[----:B------:R-:W-:Y:S01]  /*6e80*/  FFMA R45, R81, R128, R45 ;  /* 0x00000080512d7223 */ /* 0x000fe2000000002d */
[----:B------:R-:W-:Y:S01]  /*6e90*/  HADD2.F32 R130, -RZ, R129.H1_H1 ;  /* 0x30000081ff827230 */ /* 0x000fe20000004100 */
[----:B------:R-:W-:Y:S01]  /*6ea0*/  F2FP.SATFINITE.E5M2.F32.PACK_AB_MERGE_C R214, R47, R42, RZ ;  /* 0x0000002a2fd6723e */ /* 0x000fe200048060ff */
[----:B------:R-:W-:Y:S02]  /*6eb0*/  HADD2.F32 R129, -RZ, R131.H0_H0 ;  /* 0x20000083ff817230 */ /* 0x000fe40000004100 */
[C---:B------:R-:W-:Y:S01]  /*6ec0*/  FMUL R46, R78.reuse, R50 ;  /* 0x000000324e2e7220 */ /* 0x040fe20000400000 */
[C---:B------:R-:W-:Y:S01]  /*6ed0*/  FMUL R51, R78.reuse, R51 ;  /* 0x000000334e337220 */ /* 0x040fe20000400000 */
[--C-:B------:R-:W-:Y:S02]  /*6ee0*/  HADD2.F32 R131, -RZ, R133.reuse.H0_H0 ;  /* 0x20000085ff837230 */ /* 0x100fe40000004100 */
[C---:B------:R-:W-:Y:S01]  /*6ef0*/  FMUL R50, R78.reuse, R54 ;  /* 0x000000364e327220 */ /* 0x040fe20000400000 */
[C---:B------:R-:W-:Y:S01]  /*6f00*/  FFMA R46, R81.reuse, R127, R46 ;  /* 0x0000007f512e7223 */ /* 0x040fe2000000002e */
[----:B------:R-:W-:Y:S02]  /*6f10*/  HADD2.F32 R134, -RZ, R133.H1_H1 ;  /* 0x30000085ff867230 */ /* 0x000fe40000004100 */
[C---:B------:R-:W-:Y:S01]  /*6f20*/  FFMA R51, R81.reuse, R130, R51 ;  /* 0x0000008251337223 */ /* 0x040fe20000000033 */
[----:B------:R-:W-:Y:S02]  /*6f30*/  HADD2.F32 R133, -RZ, R135.H0_H0 ;  /* 0x20000087ff857230 */ /* 0x000fe40000004100 */
[C---:B------:R-:W-:Y:S01]  /*6f40*/  FMUL R55, R78.reuse, R55 ;  /* 0x000000374e377220 */ /* 0x040fe20000400000 */
[C---:B------:R-:W-:Y:S01]  /*6f50*/  FFMA R48, R81.reuse, R129, R48 ;  /* 0x0000008151307223 */ /* 0x040fe20000000030 */
[C---:B------:R-:W-:Y:S01]  /*6f60*/  FFMA R49, R81.reuse, R132, R49 ;  /* 0x0000008451317223 */ /* 0x040fe20000000031 */
[--C-:B------:R-:W-:Y:S02]  /*6f70*/  HADD2.F32 R135, -RZ, R137.reuse.H0_H0 ;  /* 0x20000089ff877230 */ /* 0x100fe40000004100 */
[C---:B------:R-:W-:Y:S01]  /*6f80*/  FFMA R50, R81.reuse, R131, R50 ;  /* 0x0000008351327223 */ /* 0x040fe20000000032 */
[----:B------:R-:W-:Y:S02]  /*6f90*/  HADD2.F32 R138, -RZ, R137.H1_H1 ;  /* 0x30000089ff8a7230 */ /* 0x000fe40000004100 */
[C---:B------:R-:W-:Y:S01]  /*6fa0*/  FMUL R54, R78.reuse, R58 ;  /* 0x0000003a4e367220 */ /* 0x040fe20000400000 */
[----:B------:R-:W-:Y:S02]  /*6fb0*/  HADD2.F32 R137, -RZ, R139.H0_H0 ;  /* 0x2000008bff897230 */ /* 0x000fe40000004100 */
[C---:B------:R-:W-:Y:S01]  /*6fc0*/  FFMA R55, R81.reuse, R134, R55 ;  /* 0x0000008651377223 */ /* 0x040fe20000000037 */
        /* <DEDUP_REMOVED lines=16> */
[----:B------:R-:W-:Y:S01]  /*70d0*/  FFMA R63, R81, R142, R63 ;  /* 0x0000008e513f7223 */ /* 0x000fe2000000003f */
[----:B------:R-:W-:Y:S01]  /*70e0*/  FMUL R67, R78, R67 ;  /* 0x000000434e437220 */ /* 0x000fe20000400000 */
[----:B------:R-:W-:Y:S01]  /*70f0*/  F2FP.SATFINITE.E5M2.F32.PACK_AB_MERGE_C R215, R51, R46, RZ ;  /* 0x0000002e33d7723e */ /* 0x000fe200048060ff */
[C---:B------:R-:W-:Y:S01]  /*7100*/  FFMA R60, R81.reuse, R141, R60 ;  /* 0x0000008d513c7223 */ /* 0x040fe2000000003c */
[C---:B------:R-:W-:Y:S01]  /*7110*/  FFMA R61, R81.reuse, R144, R61 ;  /* 0x00000090513d7223 */ /* 0x040fe2000000003d */
[C---:B------:R-:W-:Y:S01]  /*7120*/  FFMA R62, R81.reuse, R143, R62 ;  /* 0x0000008f513e7223 */ /* 0x040fe2000000003e */
[----:B------:R-:W-:Y:S01]  /*7130*/  FFMA R67, R81, R146, R67 ;  /* 0x0000009251437223 */ /* 0x000fe20000000043 */
[----:B------:R-:W-:Y:S02]  /*7140*/  F2FP.SATFINITE.E5M2.F32.PACK_AB_MERGE_C R214, R41, R40, R214 ;  /* 0x0000002829d6723e */ /* 0x000fe400048060d6 */
[----:B------:R-:W-:Y:S02]  /*7150*/  F2FP.SATFINITE.E5M2.F32.PACK_AB_MERGE_C R215, R45, R44, R215 ;  /* 0x0000002c2dd7723e */ /* 0x000fe400048060d7 */
[----:B------:R-:W-:Y:S02]  /*7160*/  F2FP.SATFINITE.E5M2.F32.PACK_AB_MERGE_C R216, R55, R50, RZ ;  /* 0x0000003237d8723e */ /* 0x000fe400048060ff */
[----:B------:R-:W-:Y:S01]  /*7170*/  F2FP.SATFINITE.E5M2.F32.PACK_AB_MERGE_C R217, R59, R54, RZ ;  /* 0x000000363bd9723e */ /* 0x000fe200048060ff */
[----:B------:R1:W-:Y:S01]  /*7180*/  STS.128 [R195+0x8020], R212 ;  /* 0x008020d4c3007388 */ /* 0x0003e20000000c00 */
[----:B------:R-:W-:Y:S02]  /*7190*/  F2FP.SATFINITE.E5M2.F32.PACK_AB_MERGE_C R218, R63, R58, RZ ;  /* 0x0000003a3fda723e */ /* 0x000fe400048060ff */
[----:B------:R-:W-:Y:S02]  /*71a0*/  F2FP.SATFINITE.E5M2.F32.PACK_AB_MERGE_C R219, R67, R62, RZ ;  /* 0x0000003e43db723e */ /* 0x000fe400048060ff */
[----:B------:R-:W-:Y:S02]  /*71b0*/  F2FP.SATFINITE.E5M2.F32.PACK_AB_MERGE_C R216, R49, R48, R216 ;  /* 0x0000003031d8723e */ /* 0x000fe400048060d8 */
[----:B------:R-:W-:Y:S02]  /*71c0*/  F2FP.SATFINITE.E5M2.F32.PACK_AB_MERGE_C R217, R53, R52, R217 ;  /* 0x0000003435d9723e */ /* 0x000fe400048060d9 */
[----:B------:R-:W-:Y:S02]  /*71d0*/  F2FP.SATFINITE.E5M2.F32.PACK_AB_MERGE_C R218, R57, R56, R218 ;  /* 0x0000003839da723e */ /* 0x000fe400048060da */
[----:B------:R-:W-:Y:S02]  /*71e0*/  F2FP.SATFINITE.E5M2.F32.PACK_AB_MERGE_C R219, R61, R60, R219 ;  /* 0x0000003c3ddb723e */ /* 0x000fe400048060db */
[----:B------:R-:W-:Y:S02]  /*71f0*/  LEA R204, R181, UR49, 0x3 ;  /* 0x00000031b5cc7c11 */ /* 0x000fe4000f8e18ff */
[----:B------:R-:W-:Y:S01]  /*7200*/  @P6 SHF.L.U32 R221, R180, 0x1f, RZ ;  /* 0x0000001fb4dd6819 */ /* 0x000fe200000006ff */
[----:B------:R1:W-:Y:S01]  /*7210*/  STS.128 [R194+0x8010], R216 ;  /* 0x008010d8c2007388 */ /* 0x0003e20000000c00 */
[----:B------:R-:W-:Y:S01]  /*7220*/  @!PT LDS RZ, [RZ] ;  /* 0x00000000fffff984 */ /* 0x000fe20000000800 */
[----:B------:R-:W-:Y:S01]  /*7230*/  @!PT LDS RZ, [RZ] ;  /* 0x00000000fffff984 */ /* 0x000fe20000000800 */
[----:B------:R-:W-:Y:S01]  /*7240*/  @!PT LDS RZ, [RZ] ;  /* 0x00000000fffff984 */ /* 0x000fe20000000800 */
[----:B------:R-:W-:Y:S01]  /*7250*/  @!PT LDS RZ, [RZ] ;  /* 0x00000000fffff984 */ /* 0x000fe20000000800 */
[----:B------:R2:W-:Y:S07]  /*7260*/  MEMBAR.ALL.CTA ;  /* 0x0000000000007992 */ /* 0x0005ee0000008000 */
[----:B--2---:R-:W2:Y:S02]  /*7270*/  FENCE.VIEW.ASYNC.S ;  /* 0x00000000000073c6 */ /* 0x004ea40000000000 */
[----:B--2---:R-:W-:Y:S06]  /*7280*/  BAR.SYNC.DEFER_BLOCKING 0x1, 0x80 ;  /* 0x0042000000007b1d */ /* 0x004fec0000010000 */
[----:B------:R-:W-:Y:S05]  /*7290*/  @P0 BRA `(.L_x_109) ;  /* 0x0000000000280947 */ /* 0x000fea0003800000 */
[----:B------:R-:W-:Y:S02]  /*72a0*/  UIADD3 UR4, UPT, UPT, UR49, 0x8200, URZ ;  /* 0x0000820031047890 */ /* 0x000fe4000fffe0ff */
[----:B------:R-:W-:Y:S01]  /*72b0*/  UIADD3 UR6, UP0, UPT, UR52, 0x680, URZ ;  /* 0x0000068034067890 */ /* 0x000fe2000ff1e0ff */
[----:B------:R-:W-:Y:S03]  /*72c0*/  UMOV UR43, UR36 ;  /* 0x00000024002b7c82 */ /* 0x000fe60008000000 */
[----:B------:R-:W-:Y:S01]  /*72d0*/  MOV R188, UR4 ;  /* 0x0000000400bc7c02 */ /* 0x000fe20008000f00 */
[----:B------:R-:W-:Y:S03]  /*72e0*/  UIADD3.X UR7, UPT, UPT, URZ, UR53, URZ, UP0, !UPT ;  /* 0x00000035ff077290 */ /* 0x000fe600087fe4ff */
[----:B------:R-:W-:Y:S11]  /*72f0*/  R2UR UR40, R188 ;  /* 0x00000000bc2872ca */ /* 0x000ff600000e0000 */
[----:B------:R-:W-:Y:S02]  /*7300*/  @!UPT UIADD3 URZ, UPT, UPT, URZ, URZ, URZ ;  /* 0x000000fffffff290 */ /* 0x000fe4000fffe0ff */
[----:B------:R2:W-:Y:S01]  /*7310*/  UTMASTG.3D [UR40], [UR6] ;  /* 0x00000028060073b5 */ /* 0x0005e20008010000 */
[----:B------:R0:W-:Y:S01]  /*7320*/  UTMACMDFLUSH ;  /* 0x00000000000079b7 */ /* 0x0001e20000000000 */
[----:B--2---:R-:W-:Y:S04]  /*7330*/  DEPBAR.LE SB0, 0x1 ;  /* 0x000080400000791a */ /* 0x004fe80000000000 */
.L_x_109:
[----:B------:R-:W-:Y:S05]  /*7340*/  BSYNC.RECONVERGENT B0 ;  /* 0x0000000000007941 */ /* 0x000fea0003800200 */
.L_x_108:
[----:B------:R-:W-:Y:S06]  /*7350*/  BAR.SYNC.DEFER_BLOCKING 0x1, 0x80 ;  /* 0x0042000000007b1d */ /* 0x000fec0000010000 */
[----:B------:R-:W2:Y:S01]  /*7360*/  @P6 SYNCS.PHASECHK.TRANS64.TRYWAIT P0, [R204+URZ+0xe0], R221 ;  /* 0x0000e0ddcc0065a7 */ /* 0x000ea200080011ff */
[----:B------:R-:W-:Y:S01]  /*7370*/  BSSY B1, `(.L_x_110) ;  /* 0x0000023000017945 */ /* 0x000fe20003800000 */
[----:B--2---:R-:W-:Y:S03]  /*7380*/  @P6 SEL R196, RZ, 0x1, !P0 ;  /* 0x00000001ffc46807 */ /* 0x004fe60004000000 */
[----:B------:R-:W-:Y:S05]  /*7390*/  @!P6 BRA `(.L_x_111) ;  /* 0x000000000080e947 */ /* 0x000fea0003800000 */
[----:B------:R-:W-:Y:S01]  /*73a0*/  ISETP.NE.AND P1, PT, R197, RZ, PT ;  /* 0x000000ffc500720c */ /* 0x000fe20003f25270 */
[----:B------:R-:W-:Y:S01]  /*73b0*/  BSSY B0, `(.L_x_112) ;  /* 0x000000a000007945 */ /* 0x000fe20003800000 */
[----:B------:R-:W-:Y:S11]  /*73c0*/  ISETP.NE.AND P0, PT, R196, RZ, PT ;  /* 0x000000ffc400720c */ /* 0x000ff60003f05270 */
[----:B------:R-:W-:Y:S04]  /*73d0*/  @P1 IMAD R0, R181, 0x2000, R186 ;  /* 0x00002000b5001824 */ /* 0x000fe800078e02ba */
[C---:B------:R-:W-:Y:S01]  /*73e0*/  @P1 IMAD.IADD R6, R0.reuse, 0x1, R199 ;  /* 0x0000000100061824 */ /* 0x040fe200078e02c7 */
[----:B------:R-:W-:Y:S03]  /*73f0*/  @P1 IADD3 R4, PT, PT, R0, R207, RZ ;  /* 0x000000cf00041210 */ /* 0x000fe60007ffe0ff */
[----:B------:R-:W-:Y:S01]  /*7400*/  @P1 IMAD.IADD R2, R205, 0x1, R6 ;  /* 0x00000001cd021824 */ /* 0x000fe200078e0206 */
[----:B------:R-:W-:Y:S06]  /*7410*/  @P0 BRA `(.L_x_113) ;  /* 0x00000000000c0947 */ /* 0x000fec0003800000 */
[----:B------:R-:W-:Y:S04]  /*7420*/  SHF.L.U32 R3, R180, 0x1f, RZ ;  /* 0x0000001fb4037819 */ /* 0x000fe800000006ff */
[----:B------:R-:W2:Y:S02]  /*7430*/  SYNCS.PHASECHK.TRANS64.TRYWAIT P0, [R204+URZ+0xe0], R3 ;  /* 0x0000e003cc0075a7 */ /* 0x000ea400080011ff */
[----:B--2---:R-:W-:Y:S05]  /*7440*/  @!P0 BRA `(.L_x_114) ;  /* 0x0000004c00bc8947 */ /* 0x004fea0003800000 */
.L_x_113:
[----:B------:R-:W-:Y:S05]  /*7450*/  BSYNC B0 ;  /* 0x0000000000007941 */ /* 0x000fea0003800000 */
.L_x_112:
[----:B------:R-:W-:Y:S01]  /*7460*/  ISETP.NE.AND P0, PT, R197, RZ, PT ;  /* 0x000000ffc500720c */ /* 0x000fe20003f05270 */
[----:B--2---:R-:W-:Y:S02]  /*7470*/  VIADD R204, R204, 0x100 ;  /* 0x00000100cccc7836 */ /* 0x004fe40000000000 */
[----:B------:R-:W-:Y:S02]  /*7480*/  IMAD.U32 R3, RZ, RZ, UR37 ;  /* 0x00000025ff037e24 */ /* 0x000fe4000f8e00ff */
[----:B------:R-:W-:Y:S03]  /*7490*/  VIADD R181, R181, 0x1 ;  /* 0x00000001b5b57836 */ /* 0x000fe60000000000 */
[----:B------:R-:W-:Y:S05]  /*74a0*/  PRMT R3, R3, 0x654, R204 ;  /* 0x0000065403037816 */ /* 0x000fea00000000cc */
[----:B------:R2:W3:Y:S04]  /*74b0*/  @P0 LDS.128 R148, [R0] ;  /* 0x0000000000940984 */ /* 0x0004e80000000c00 */
[----:B------:R2:W4:Y:S04]  /*74c0*/  @P0 LDS.128 R156, [R4+0x20] ;  /* 0x00002000049c0984 */ /* 0x0005280000000c00 */
        /* <DEDUP_REMOVED lines=9> */
[----:B------:R-:W-:Y:S01]  /*7560*/  SEL R181, R181, RZ, P0 ;  /* 0x000000ffb5b57207 */ /* 0x000fe20000000000 */
[----:B-----5:R5:W-:Y:S02]  /*7570*/  SYNCS.ARRIVE.TRANS64.RED.A1T0 RZ, [R3+URZ], RZ ;  /* 0x000000ff03ff79a7 */ /* 0x020be400081004ff */
[----:B-----5:R-:W-:Y:S04]  /*7580*/  SEL R3, RZ, 0x1, P0 ;  /* 0x00000001ff037807 */ /* 0x020fe80000000000 */
[----:B--234-:R-:W-:Y:S02]  /*7590*/  LOP3.LUT R180, R180, R3, RZ, 0x3c, !PT ;  /* 0x00000003b4b47212 */ /* 0x01cfe400078e3cff */
.L_x_111:
[----:B------:R-:W-:Y:S05]  /*75a0*/  BSYNC B1 ;  /* 0x0000000000017941 */ /* 0x000fea0003800000 */
.L_x_110:
[----:B------:R-:W-:Y:S01]  /*75b0*/  VIADD R0, R80, 0x40 ;  /* 0x0000004050007836 */ /* 0x000fe20000000000 */
[----:B------:R-:W-:Y:S04]  /*75c0*/  BSSY.RECONVERGENT B6, `(.L_x_115) ;  /* 0x0000015000067945 */ /* 0x000fe80003800200 */
[----:B------:R-:W-:Y:S04]  /*75d0*/  SHF.R.U32.HI R0, RZ, 0x15, R0 ;  /* 0x00000015ff007819 */ /* 0x000fe80000011600 */
[----:B------:R-:W-:Y:S11]  /*75e0*/  LOP3.LUT P0, RZ, R0, 0x3, R173, 0x48, !PT ;  /* 0x0000000300ff7812 */ /* 0x000ff600078048ad */
[----:B------:R-:W-:Y:S02]  /*75f0*/  @!UPT UIADD3 URZ, UPT, UPT, URZ, URZ, URZ ;  /* 0x000000fffffff290 */ /* 0x000fe4000fffe0ff */
[----:B------:R-:W-:Y:S05]  /*7600*/  @!P0 BRA `(.L_x_116) ;  /* 0x0000000000408947 */ /* 0x000fea0003800000 */
[----:B------:R-:W2:Y:S01]  /*7610*/  LDCU.64 UR8, c[0x4][0x78] ;  /* 0x01000f00ff0877ac */ /* 0x000ea20008000a00 */
[----:B------:R-:W-:Y:S01]  /*7620*/  MOV R3, 0x0 ;  /* 0x0000000000037802 */ /* 0x000fe20000000f00 */
[----:B------:R-:W-:Y:S02]  /*7630*/  HFMA2 R12, -RZ, RZ, 0, 5.9604644775390625e-08 ;  /* 0x00000001ff0c7431 */ /* 0x000fe400000001ff */
[----:B------:R-:W-:Y:S02]  /*7640*/  IMAD.MOV.U32 R8, RZ, RZ, 0x192 ;  /* 0x00000192ff087424 */ /* 0x000fe400078e00ff */
[----:B------:R-:W-:Y:S01]  /*7650*/  IMAD.MOV.U32 R13, RZ, RZ, RZ ;  /* 0x000000ffff0d7224 */ /* 0x000fe200078e00ff */
[----:B------:R-:W3:Y:S01]  /*7660*/  LDCU.64 UR6, c[0x4][0x80] ;  /* 0x01001000ff0677ac */ /* 0x000ee20008000a00 */
[----:B------:R-:W4:Y:S01]  /*7670*/  LDC.64 R2, c[0x4][R3] ;  /* 0x0100000003027b82 */ /* 0x000f220000000a00 */
[----:B------:R-:W5:Y:S01]  /*7680*/  LDCU.64 UR4, c[0x4][0x18] ;  /* 0x01000300ff0477ac */ /* 0x000f620008000a00 */
[----:B--2---:R-:W-:Y:S01]  /*7690*/  MOV R5, UR9 ;  /* 0x0000000900057c02 */ /* 0x004fe20008000f00 */
[----:B------:R-:W-:Y:S01]  /*76a0*/  IMAD.U32 R4, RZ, RZ, UR8 ;  /* 0x00000008ff047e24 */ /* 0x000fe2000f8e00ff */
[----:B---3--:R-:W-:Y:S01]  /*76b0*/  MOV R7, UR7 ;  /* 0x0000000700077c02 */ /* 0x008fe20008000f00 */
[----:B------:R-:W-:Y:S01]  /*76c0*/  IMAD.U32 R6, RZ, RZ, UR6 ;  /* 0x00000006ff067e24 */ /* 0x000fe2000f8e00ff */
[----:B-----5:R-:W-:Y:S01]  /*76d0*/  MOV R11, UR5 ;  /* 0x00000005000b7c02 */ /* 0x020fe20008000f00 */
[----:B------:R-:W-:Y:S02]  /*76e0*/  IMAD.U32 R10, RZ, RZ, UR4 ;  /* 0x00000004ff0a7e24 */ /* 0x000fe4000f8e00ff */
[----:B------:R-:W-:Y:S07]  /*76f0*/  LEPC R20, `(.L_x_116) ;  /* 0x000000001014794e */ /* 0x000fee0000000000 */
[----:B-1--4-:R-:W-:Y:S05]  /*7700*/  CALL.ABS.NOINC R2 ;  /* 0x0000000002007343 */ /* 0x012fea0003c00000 */
.L_x_116:
[----:B------:R-:W-:Y:S05]  /*7710*/  BSYNC.RECONVERGENT B6 ;  /* 0x0000000000067941 */ /* 0x000fea0003800200 */
.L_x_115:
[----:B------:R-:W-:Y:S01]  /*7720*/  F2FP.F16.E5M2.UNPACK_B R4, R149 ;  /* 0x00000095ff04723e */ /* 0x000fe200020004ff */
[----:B------:R-:W-:Y:S05]  /*7730*/  WARPSYNC.ALL ;  /* 0x0000000000007948 */ /* 0x000fea0003800000 */
[----:B------:R-:W-:Y:S01]  /*7740*/  R2UR UR4, R80 ;  /* 0x00000000500472ca */ /* 0x000fe200000e0000 */
[--C-:B------:R-:W-:Y:S01]  /*7750*/  HADD2.F32 R88, -RZ, R4.reuse.H0_H0 ;  /* 0x20000004ff587230 */ /* 0x100fe20000004100 */
[-C--:B------:R-:W-:Y:S01]  /*7760*/  F2FP.F16.E5M2.UNPACK_B R0, R148.reuse ;  /* 0x00000094ff00723e */ /* 0x080fe200020004ff */
[----:B------:R-:W-:Y:S01]  /*7770*/  HADD2.F32 R83, -RZ, R4.H1_H1 ;  /* 0x30000004ff537230 */ /* 0x000fe20000004100 */
[----:B------:R-:W-:Y:S01]  /*7780*/  F2FP.F16.E5M2.UNPACK_B R4, R151 ;  /* 0x00000097ff04723e */ /* 0x000fe200020004ff */
[----:B------:R-:W-:Y:S01]  /*7790*/  BSSY.RECONVERGENT B0, `(.L_x_117) ;  /* 0x0000116000007945 */ /* 0x000fe20003800200 */
[----:B------:R-:W-:Y:S01]  /*77a0*/  F2FP.F16.E5M2.UNPACK_B R3, R148.H1 ;  /* 0x00000094ff03723e */ /* 0x000fe200030004ff */
[--C-:B------:R-:W-:Y:S01]  /*77b0*/  HADD2.F32 R2, -RZ, R0.reuse.H0_H0 ;  /* 0x20000000ff027230 */ /* 0x100fe20000004100 */
[----:B-1----:R-:W-:Y:S01]  /*77c0*/  F2FP.F16.E5M2.UNPACK_B R135, R162 ;  /* 0x000000a2ff87723e */ /* 0x002fe200020004ff */
[----:B------:R-:W-:Y:S01]  /*77d0*/  HADD2.F32 R82, -RZ, R0.H1_H1 ;  /* 0x30000000ff527230 */ /* 0x000fe20000004100 */
[----:B------:R-:W-:Y:S01]  /*77e0*/  F2FP.F16.E5M2.UNPACK_B R0, R149.H1 ;  /* 0x00000095ff00723e */ /* 0x000fe200030004ff */
[--C-:B------:R-:W-:Y:S01]  /*77f0*/  HADD2.F32 R84, -RZ, R3.reuse.H0_H0 ;  /* 0x20000003ff547230 */ /* 0x100fe20000004100 */
[----:B------:R-:W-:Y:S01]  /*7800*/  F2FP.F16.E5M2.UNPACK_B R125, R159.H1 ;  /* 0x0000009fff7d723e */ /* 0x000fe200030004ff */
[----:B------:R-:W-:Y:S01]  /*7810*/  HADD2.F32 R86, -RZ, R3.H1_H1 ;  /* 0x30000003ff567230 */ /* 0x000fe20000004100 */
[-C--:B------:R-:W-:Y:S01]  /*7820*/  F2FP.F16.E5M2.UNPACK_B R3, R150.reuse ;  /* 0x00000096ff03723e */ /* 0x080fe200020004ff */
[--C-:B------:R-:W-:Y:S01]  /*7830*/  HADD2.F32 R90, -RZ, R0.reuse.H0_H0 ;  /* 0x20000000ff5a7230 */ /* 0x100fe20000004100 */
[----:B------:R-:W-:Y:S01]  /*7840*/  ISETP.NE.AND P0, PT, R189, RZ, PT ;  /* 0x000000ffbd00720c */ /* 0x000fe20003f05270 */
[----:B------:R-:W-:Y:S01]  /*7850*/  HADD2.F32 R85, -RZ, R0.H1_H1 ;  /* 0x30000000ff557230 */ /* 0x000fe20000004100 */
[----:B------:R-:W-:Y:S01]  /*7860*/  F2FP.F16.E5M2.UNPACK_B R0, R150.H1 ;  /* 0x00000096ff00723e */ /* 0x000fe200030004ff */
[--C-:B------:R-:W-:Y:S01]  /*7870*/  HADD2.F32 R92, -RZ, R3.reuse.H0_H0 ;  /* 0x20000003ff5c7230 */ /* 0x100fe20000004100 */
[----:B------:R-:W-:Y:S01]  /*7880*/  ISETP.NE.AND P6, PT, R198, RZ, PT ;  /* 0x000000ffc600720c */ /* 0x000fe20003fc5270 */
[----:B------:R-:W-:Y:S01]  /*7890*/  HADD2.F32 R87, -RZ, R3.H1_H1 ;  /* 0x30000003ff577230 */ /* 0x000fe20000004100 */
[----:B------:R-:W-:Y:S01]  /*78a0*/  F2FP.F16.E5M2.UNPACK_B R3, R151.H1 ;  /* 0x00000097ff03723e */ /* 0x000fe200030004ff */
[--C-:B------:R-:W-:Y:S02]  /*78b0*/  HADD2.F32 R94, -RZ, R0.reuse.H0_H0 ;  /* 0x20000000ff5e7230 */ /* 0x100fe40000004100 */
[----:B------:R-:W-:Y:S01]  /*78c0*/  HADD2.F32 R89, -RZ, R0.H1_H1 ;  /* 0x30000000ff597230 */ /* 0x000fe20000004100 */
[-C--:B------:R-:W-:Y:S01]  /*78d0*/  F2FP.F16.E5M2.UNPACK_B R0, R152.reuse ;  /* 0x00000098ff00723e */ /* 0x080fe200020004ff */
[--C-:B------:R-:W-:Y:S02]  /*78e0*/  HADD2.F32 R96, -RZ, R4.reuse.H0_H0 ;  /* 0x20000004ff607230 */ /* 0x100fe40000004100 */
[----:B------:R-:W-:Y:S01]  /*78f0*/  HADD2.F32 R91, -RZ, R4.H1_H1 ;  /* 0x30000004ff5b7230 */ /* 0x000fe20000004100 */
[-C--:B------:R-:W-:Y:S01]  /*7900*/  F2FP.F16.E5M2.UNPACK_B R4, R153.reuse ;  /* 0x00000099ff04723e */ /* 0x080fe200020004ff */
[--C-:B------:R-:W-:Y:S02]  /*7910*/  HADD2.F32 R100, -RZ, R0.reuse.H0_H0 ;  /* 0x20000000ff647230 */ /* 0x100fe40000004100 */
[----:B------:R-:W-:Y:S01]  /*7920*/  HADD2.F32 R95, -RZ, R0.H1_H1 ;  /* 0x30000000ff5f7230 */ /* 0x000fe20000004100 */
[----:B------:R-:W-:Y:S01]  /*7930*/  F2FP.F16.E5M2.UNPACK_B R0, R153.H1 ;  /* 0x00000099ff00723e */ /* 0x000fe200030004ff */
[--C-:B------:R-:W-:Y:S02]  /*7940*/  HADD2.F32 R98, -RZ, R3.reuse.H0_H0 ;  /* 0x20000003ff627230 */ /* 0x100fe40000004100 */
[----:B------:R-:W-:Y:S01]  /*7950*/  HADD2.F32 R93, -RZ, R3.H1_H1 ;  /* 0x30000003ff5d7230 */ /* 0x000fe20000004100 */
[----:B------:R-:W-:Y:S01]  /*7960*/  F2FP.F16.E5M2.UNPACK_B R3, R152.H1 ;  /* 0x00000098ff03723e */ /* 0x000fe200030004ff */
[--C-:B------:R-:W-:Y:S02]  /*7970*/  HADD2.F32 R106, -RZ, R0.reuse.H0_H0 ;  /* 0x20000000ff6a7230 */ /* 0x100fe40000004100 */
[----:B------:R-:W-:Y:S01]  /*7980*/  HADD2.F32 R101, -RZ, R0.H1_H1 ;  /* 0x30000000ff657230 */ /* 0x000fe20000004100 */
[-C--:B------:R-:W-:Y:S01]  /*7990*/  F2FP.F16.E5M2.UNPACK_B R0, R154.reuse.H1 ;  /* 0x0000009aff00723e */ /* 0x080fe200030004ff */
[--C-:B------:R-:W-:Y:S02]  /*79a0*/  HADD2.F32 R104, -RZ, R4.reuse.H0_H0 ;  /* 0x20000004ff687230 */ /* 0x100fe40000004100 */
[----:B------:R-:W-:Y:S01]  /*79b0*/  HADD2.F32 R99, -RZ, R4.H1_H1 ;  /* 0x30000004ff637230 */ /* 0x000fe20000004100 */
[----:B------:R-:W-:Y:S01]  /*79c0*/  F2FP.F16.E5M2.UNPACK_B R4, R155 ;  /* 0x0000009bff04723e */ /* 0x000fe200020004ff */
[--C-:B------:R-:W-:Y:S02]  /*79d0*/  HADD2.F32 R102, -RZ, R3.reuse.H0_H0 ;  /* 0x20000003ff667230 */ /* 0x100fe40000004100 */
[----:B------:R-:W-:Y:S01]  /*79e0*/  HADD2.F32 R97, -RZ, R3.H1_H1 ;  /* 0x30000003ff617230 */ /* 0x000fe20000004100 */
[----:B------:R-:W-:Y:S01]  /*79f0*/  F2FP.F16.E5M2.UNPACK_B R3, R154 ;  /* 0x0000009aff03723e */ /* 0x000fe200020004ff */
[--C-:B------:R-:W-:Y:S02]  /*7a00*/  HADD2.F32 R110, -RZ, R0.reuse.H0_H0 ;  /* 0x20000000ff6e7230 */ /* 0x100fe40000004100 */
[----:B------:R-:W-:Y:S01]  /*7a10*/  HADD2.F32 R105, -RZ, R0.H1_H1 ;  /* 0x30000000ff697230 */ /* 0x000fe20000004100 */
[-C--:B------:R-:W-:Y:S01]  /*7a20*/  F2FP.F16.E5M2.UNPACK_B R0, R156.reuse ;  /* 0x0000009cff00723e */ /* 0x080fe200020004ff */
[--C-:B------:R-:W-:Y:S02]  /*7a30*/  HADD2.F32 R112, -RZ, R4.reuse.H0_H0 ;  /* 0x20000004ff707230 */ /* 0x100fe40000004100 */
[----:B------:R-:W-:Y:S01]  /*7a40*/  HADD2.F32 R107, -RZ, R4.H1_H1 ;  /* 0x30000004ff6b7230 */ /* 0x000fe20000004100 */
[----:B------:R-:W-:Y:S01]  /*7a50*/  F2FP.F16.E5M2.UNPACK_B R4, R157 ;  /* 0x0000009dff04723e */ /* 0x000fe200020004ff */
[--C-:B------:R-:W-:Y:S02]  /*7a60*/  HADD2.F32 R108, -RZ, R3.reuse.H0_H0 ;  /* 0x20000003ff6c7230 */ /* 0x100fe40000004100 */
[----:B------:R-:W-:Y:S01]  /*7a70*/  HADD2.F32 R103, -RZ, R3.H1_H1 ;  /* 0x30000003ff677230 */ /* 0x000fe20000004100 */
[----:B------:R-:W-:Y:S01]  /*7a80*/  F2FP.F16.E5M2.UNPACK_B R3, R155.H1 ;  /* 0x0000009bff03723e */ /* 0x000fe200030004ff */
[--C-:B------:R-:W-:Y:S02]  /*7a90*/  HADD2.F32 R116, -RZ, R0.reuse.H0_H0 ;  /* 0x20000000ff747230 */ /* 0x100fe40000004100 */
[----:B------:R-:W-:Y:S01]  /*7aa0*/  HADD2.F32 R111, -RZ, R0.H1_H1 ;  /* 0x30000000ff6f7230 */ /* 0x000fe20000004100 */
[----:B------:R-:W-:Y:S01]  /*7ab0*/  F2FP.F16.E5M2.UNPACK_B R0, R156.H1 ;  /* 0x0000009cff00723e */ /* 0x000fe200030004ff */
[--C-:B------:R-:W-:Y:S02]  /*7ac0*/  HADD2.F32 R120, -RZ, R4.reuse.H0_H0 ;  /* 0x20000004ff787230 */ /* 0x100fe40000004100 */
[----:B------:R-:W-:Y:S02]  /*7ad0*/  HADD2.F32 R115, -RZ, R4.H1_H1 ;  /* 0x30000004ff737230 */ /* 0x000fe40000004100 */
[--C-:B------:R-:W-:Y:S01]  /*7ae0*/  HADD2.F32 R114, -RZ, R3.reuse.H0_H0 ;  /* 0x20000003ff727230 */ /* 0x100fe20000004100 */
[----:B------:R-:W1:Y:S01]  /*7af0*/  LDTM.x64 R4, tmem[UR4+0x40] ;  /* 0x00004004000479ee */ /* 0x000e620008340000 */
[----:B------:R-:W-:Y:S01]  /*7b00*/  HADD2.F32 R109, -RZ, R3.H1_H1 ;  /* 0x30000003ff6d7230 */ /* 0x000fe20000004100 */
[----:B------:R-:W-:Y:S01]  /*7b10*/  F2FP.F16.E5M2.UNPACK_B R3, R157.H1 ;  /* 0x0000009dff03723e */ /* 0x000fe200030004ff */
        /* <DEDUP_REMOVED lines=14> */
[----:B------:R-:W-:Y:S01]  /*7c00*/  F2FP.F16.E5M2.UNPACK_B R0, R160.H1 ;  /* 0x000000a0ff00723e */ /* 0x000fe200030004ff */
[--C-:B------:R-:W-:Y:S02]  /*7c10*/  HADD2.F32 R132, -RZ, R3.reuse.H0_H0 ;  /* 0x20000003ff847230 */ /* 0x100fe40000004100 */
[C---:B-1----:R-:W-:Y:S01]  /*7c20*/  FMUL R7, R78.reuse, R7 ;  /* 0x000000074e077220 */ /* 0x042fe20000400000 */
        /* <DEDUP_REMOVED lines=10> */
[C---:B------:R-:W-:Y:S01]  /*7cd0*/  FMUL R0, R78.reuse, R4 ;  /* 0x000000044e007220 */ /* 0x040fe20000400000 */
[--C-:B------:R-:W-:Y:S01]  /*7ce0*/  HADD2.F32 R140, -RZ, R135.reuse.H0_H0 ;  /* 0x20000087ff8c7230 */ /* 0x100fe20000004100 */
[----:B------:R-:W-:Y:S01]  /*7cf0*/  F2FP.F16.E5M2.UNPACK_B R4, R163 ;  /* 0x000000a3ff04723e */ /* 0x000fe200020004ff */
[----:B------:R-:W-:Y:S02]  /*7d00*/  HADD2.F32 R135, -RZ, R135.H1_H1 ;  /* 0x30000087ff877230 */ /* 0x000fe40000004100 */
[C---:B------:R-:W-:Y:S01]  /*7d10*/  FFMA R0, R81.reuse, R2, R0 ;  /* 0x0000000251007223 */ /* 0x040fe20000000000 */
[C---:B------:R-:W-:Y:S01]  /*7d20*/  FMUL R2, R78.reuse, R5 ;  /* 0x000000054e027220 */ /* 0x040fe20000400000 */
[--C-:B------:R-:W-:Y:S01]  /*7d30*/  HADD2.F32 R142, -RZ, R3.reuse.H0_H0 ;  /* 0x20000003ff8e7230 */ /* 0x100fe20000004100 */
[----:B------:R-:W-:Y:S01]  /*7d40*/  F2FP.F16.E5M2.UNPACK_B R5, R163.H1 ;  /* 0x000000a3ff05723e */ /* 0x000fe200030004ff */
[----:B------:R-:W-:Y:S02]  /*7d50*/  HADD2.F32 R137, -RZ, R3.H1_H1 ;  /* 0x30000003ff897230 */ /* 0x000fe40000004100 */
[C---:B------:R-:W-:Y:S01]  /*7d60*/  FFMA R2, R81.reuse, R82, R2 ;  /* 0x0000005251027223 */ /* 0x040fe20000000002 */
[--C-:B------:R-:W-:Y:S02]  /*7d70*/  HADD2.F32 R82, -RZ, R4.reuse.H0_H0 ;  /* 0x20000004ff527230 */ /* 0x100fe40000004100 */
[C---:B------:R-:W-:Y:S01]  /*7d80*/  FMUL R3, R78.reuse, R6 ;  /* 0x000000064e037220 */ /* 0x040fe20000400000 */
[----:B------:R-:W-:Y:S02]  /*7d90*/  HADD2.F32 R139, -RZ, R4.H1_H1 ;  /* 0x30000004ff8b7230 */ /* 0x000fe40000004100 */
[C---:B------:R-:W-:Y:S01]  /*7da0*/  FMUL R4, R78.reuse, R9 ;  /* 0x000000094e047220 */ /* 0x040fe20000400000 */
[--C-:B------:R-:W-:Y:S02]  /*7db0*/  HADD2.F32 R141, -RZ, R5.reuse.H1_H1 ;  /* 0x30000005ff8d7230 */ /* 0x100fe40000004100 */
[C---:B------:R-:W-:Y:S01]  /*7dc0*/  FFMA R3, R81.reuse, R84, R3 ;  /* 0x0000005451037223 */ /* 0x040fe20000000003 */
[----:B------:R-:W-:Y:S01]  /*7dd0*/  FFMA R7, R81, R86, R7 ;  /* 0x0000005651077223 */ /* 0x000fe20000000007 */
[----:B------:R-:W-:Y:S02]  /*7de0*/  HADD2.F32 R84, -RZ, R5.H0_H0 ;  /* 0x20000005ff547230 */ /* 0x000fe40000004100 */
[C---:B------:R-:W-:Y:S01]  /*7df0*/  FMUL R5, R78.reuse, R10 ;  /* 0x0000000a4e057220 */ /* 0x040fe20000400000 */
[C---:B------:R-:W-:Y:S01]  /*7e00*/  FMUL R6, R78.reuse, R11 ;  /* 0x0000000b4e067220 */ /* 0x040fe20000400000 */
[C---:B------:R-:W-:Y:S01]  /*7e10*/  FMUL R11, R78.reuse, R16 ;  /* 0x000000104e0b7220 */ /* 0x040fe20000400000 */
[----:B------:R-:W-:Y:S01]  /*7e20*/  F2FP.SATFINITE.E5M2.F32.PACK_AB_MERGE_C R143, R7, R3, RZ ;  /* 0x00000003078f723e */ /* 0x000fe200048060ff */
[C---:B------:R-:W-:Y:S01]  /*7e30*/  FMUL R3, R78.reuse, R8 ;  /* 0x000000084e037220 */ /* 0x040fe20000400000 */
[C---:B------:R-:W-:Y:S01]  /*7e40*/  FMUL R7, R78.reuse, R12 ;  /* 0x0000000c4e077220 */ /* 0x040fe20000400000 */
[C---:B------:R-:W-:Y:S01]  /*7e50*/  FMUL R8, R78.reuse, R13 ;  /* 0x0000000d4e087220 */ /* 0x040fe20000400000 */
[C---:B------:R-:W-:Y:S01]  /*7e60*/  FMUL R12, R78.reuse, R17 ;  /* 0x000000114e0c7220 */ /* 0x040fe20000400000 */
[C---:B------:R-:W-:Y:S01]  /*7e70*/  FFMA R3, R81.reuse, R88, R3 ;  /* 0x0000005851037223 */ /* 0x040fe20000000003 */
[C---:B------:R-:W-:Y:S01]  /*7e80*/  FFMA R4, R81.reuse, R83, R4 ;  /* 0x0000005351047223 */ /* 0x040fe20000000004 */
[C---:B------:R-:W-:Y:S01]  /*7e90*/  FFMA R5, R81.reuse, R90, R5 ;  /* 0x0000005a51057223 */ /* 0x040fe20000000005 */
[C---:B------:R-:W-:Y:S01]  /*7ea0*/  FFMA R6, R81.reuse, R85, R6 ;  /* 0x0000005551067223 */ /* 0x040fe20000000006 */
[C---:B------:R-:W-:Y:S01]  /*7eb0*/  FFMA R7, R81.reuse, R92, R7 ;  /* 0x0000005c51077223 */ /* 0x040fe20000000007 */
[C---:B------:R-:W-:Y:S01]  /*7ec0*/  FFMA R8, R81.reuse, R87, R8 ;  /* 0x0000005751087223 */ /* 0x040fe20000000008 */
[C---:B------:R-:W-:Y:S01]  /*7ed0*/  FMUL R16, R78.reuse, R21 ;  /* 0x000000154e107220 */ /* 0x040fe20000400000 */
[----:B------:R-:W-:Y:S01]  /*7ee0*/  FMUL R9, R78, R14 ;  /* 0x0000000e4e097220 */ /* 0x000fe20000400000 */
[----:B------:R-:W-:Y:S01]  /*7ef0*/  F2FP.SATFINITE.E5M2.F32.PACK_AB_MERGE_C R5, R6, R5, RZ ;  /* 0x000000050605723e */ /* 0x000fe200048060ff */
[C---:B------:R-:W-:Y:S01]  /*7f00*/  FMUL R10, R78.reuse, R15 ;  /* 0x0000000f4e0a7220 */ /* 0x040fe20000400000 */
[C---:B------:R-:W-:Y:S01]  /*7f10*/  FMUL R15, R78.reuse, R20 ;  /* 0x000000144e0f7220 */ /* 0x040fe20000400000 */
[C---:B------:R-:W-:Y:S01]  /*7f20*/  FFMA R9, R81.reuse, R94, R9 ;  /* 0x0000005e51097223 */ /* 0x040fe20000000009 */
[C---:B------:R-:W-:Y:S01]  /*7f30*/  FMUL R20, R78.reuse, R25 ;  /* 0x000000194e147220 */ /* 0x040fe20000400000 */
[C---:B------:R-:W-:Y:S01]  /*7f40*/  FFMA R10, R81.reuse, R89, R10 ;  /* 0x00000059510a7223 */ /* 0x040fe2000000000a */
[C---:B------:R-:W-:Y:S01]  /*7f50*/  FFMA R11, R81.reuse, R96, R11 ;  /* 0x00000060510b7223 */ /* 0x040fe2000000000b */
[C---:B------:R-:W-:Y:S01]  /*7f60*/  FFMA R12, R81.reuse, R91, R12 ;  /* 0x0000005b510c7223 */ /* 0x040fe2000000000c */
[C---:B------:R-:W-:Y:S01]  /*7f70*/  FMUL R13, R78.reuse, R18 ;  /* 0x000000124e0d7220 */ /* 0x040fe20000400000 */
[----:B------:R-:W-:Y:S01]  /*7f80*/  FMUL R14, R78, R19 ;  /* 0x000000134e0e7220 */ /* 0x000fe20000400000 */
[----:B------:R-:W-:Y:S01]  /*7f90*/  F2FP.SATFINITE.E5M2.F32.PACK_AB_MERGE_C R9, R10, R9, RZ ;  /* 0x000000090a09723e */ /* 0x000fe200048060ff */
[C---:B------:R-:W-:Y:S01]  /*7fa0*/  FMUL R19, R78.reuse, R24 ;  /* 0x000000184e137220 */ /* 0x040fe20000400000 */
        /* <DEDUP_REMOVED lines=17> */
[----:B------:R-:W-:Y:S01]  /*80c0*/  FMUL R27, R78, R32 ;  /* 0x000000204e1b7220 */ /* 0x000fe20000400000 */
[C---:B------:R-:W-:Y:S01]  /*80d0*/  FFMA R21, R81.reuse, R106, R21 ;  /* 0x0000006a51157223 */ /* 0x040fe20000000015 */
[C---:B------:R-:W-:Y:S01]  /*80e0*/  FFMA R22, R81.reuse, R101, R22 ;  /* 0x0000006551167223 */ /* 0x040fe20000000016 */
[----:B------:R-:W-:Y:S01]  /*80f0*/  F2FP.SATFINITE.E5M2.F32.PACK_AB_MERGE_C R16, R16, R15, R17 ;  /* 0x0000000f1010723e */ /* 0x000fe20004806011 */
[C---:B------:R-:W-:Y:S01]  /*8100*/  FFMA R23, R81.reuse, R108, R23 ;  /* 0x0000006c51177223 */ /* 0x040fe20000000017 */
[C---:B------:R-:W-:Y:S01]  /*8110*/  FFMA R24, R81.reuse, R103, R24 ;  /* 0x0000006751187223 */ /* 0x040fe20000000018 */
[----:B------:R-:W-:Y:S01]  /*8120*/  FMUL R32, R78, R37 ;  /* 0x000000254e207220 */ /* 0x000fe20000400000 */
[----:B------:R-:W-:Y:S01]  /*8130*/  F2FP.SATFINITE.E5M2.F32.PACK_AB_MERGE_C R21, R22, R21, RZ ;  /* 0x000000151615723e */ /* 0x000fe200048060ff */
[C---:B------:R-:W-:Y:S01]  /*8140*/  FMUL R25, R78.reuse, R30 ;  /* 0x0000001e4e197220 */ /* 0x040fe20000400000 */
[C---:B------:R-:W-:Y:S01]  /*8150*/  FMUL R26, R78.reuse, R31 ;  /* 0x0000001f4e1a7220 */ /* 0x040fe20000400000 */
[----:B------:R-:W-:Y:S01]  /*8160*/  FMUL R31, R78, R36 ;  /* 0x000000244e1f7220 */ /* 0x000fe20000400000 */
[----:B------:R-:W-:Y:S01]  /*8170*/  F2FP.SATFINITE.E5M2.F32.PACK_AB_MERGE_C R17, R20, R19, R21 ;  /* 0x000000131411723e */ /* 0x000fe20004806015 */
        /* <DEDUP_REMOVED lines=8> */
[----:B------:R-:W-:Y:S01]  /*8200*/  FMUL R35, R78, R40 ;  /* 0x000000284e237220 */ /* 0x000fe20000400000 */
[C---:B------:R-:W-:Y:S01]  /*8210*/  FFMA R29, R81.reuse, R114, R29 ;  /* 0x00000072511d7223 */ /* 0x040fe2000000001d */
[----:B------:R-:W-:Y:S01]  /*8220*/  F2FP.SATFINITE.E5M2.F32.PACK_AB_MERGE_C R18, R24, R23, R18 ;  /* 0x000000171812723e */ /* 0x000fe20004806012 */
        /* <DEDUP_REMOVED lines=22> */
[C---:B------:R-:W-:Y:S01]  /*8390*/  FMUL R41, R78.reuse, R46 ;  /* 0x0000002e4e297220 */ /* 0x040fe20000400000 */
[C---:B------:R-:W-:Y:S01]  /*83a0*/  FMUL R42, R78.reuse, R47 ;  /* 0x0000002f4e2a7220 */ /* 0x040fe20000400000 */
[C---:B------:R-:W-:Y:S01]  /*83b0*/  FFMA R40, R81.reuse, R119, R40 ;  /* 0x0000007751287223 */ /* 0x040fe20000000028 */
[--C-:B------:R-:W-:Y:S02]  /*83c0*/  HADD2.F32 R130, -RZ, R125.reuse.H0_H0 ;  /* 0x2000007dff827230 */ /* 0x100fe40000004100 */
[C---:B------:R-:W-:Y:S01]  /*83d0*/  FFMA R41, R81.reuse, R126, R41 ;  /* 0x0000007e51297223 */ /* 0x040fe20000000029 */
[----:B------:R-:W-:Y:S02]  /*83e0*/  HADD2.F32 R125, -RZ, R125.H1_H1 ;  /* 0x3000007dff7d7230 */ /* 0x000fe40000004100 */
[C---:B------:R-:W-:Y:S01]  /*83f0*/  FMUL R45, R78.reuse, R50 ;  /* 0x000000324e2d7220 */ /* 0x040fe20000400000 */
[C---:B------:R-:W-:Y:S01]  /*8400*/  FFMA R42, R81.reuse, R121, R42 ;  /* 0x00000079512a7223 */ /* 0x040fe2000000002a */
[C---:B------:R-:W-:Y:S01]  /*8410*/  FMUL R46, R78.reuse, R51 ;  /* 0x000000334e2e7220 */ /* 0x040fe20000400000 */
[C---:B------:R-:W-:Y:S01]  /*8420*/  FFMA R43, R81.reuse, R128, R43 ;  /* 0x00000080512b7223 */ /* 0x040fe2000000002b */
[C---:B------:R-:W-:Y:S01]  /*8430*/  FMUL R47, R78.reuse, R52 ;  /* 0x000000344e2f7220 */ /* 0x040fe20000400000 */
        /* <DEDUP_REMOVED lines=10> */
[C---:B------:R-:W-:Y:S01]  /*84e0*/  FFMA R45, R81.reuse, R130, R45 ;  /* 0x00000082512d7223 */ /* 0x040fe2000000002d */
[C---:B------:R-:W-:Y:S01]  /*84f0*/  FMUL R59, R78.reuse, R64 ;  /* 0x000000404e3b7220 */ /* 0x040fe20000400000 */
[C---:B------:R-:W-:Y:S01]  /*8500*/  FMUL R60, R78.reuse, R65 ;  /* 0x000000414e3c7220 */ /* 0x040fe20000400000 */
[C---:B------:R-:W-:Y:S01]  /*8510*/  FMUL R61, R78.reuse, R66 ;  /* 0x000000424e3d7220 */ /* 0x040fe20000400000 */
[----:B------:R-:W-:Y:S01]  /*8520*/  FMUL R62, R78, R67 ;  /* 0x000000434e3e7220 */ /* 0x000fe20000400000 */
[C---:B------:R-:W-:Y:S01]  /*8530*/  FFMA R46, R81.reuse, R125, R46 ;  /* 0x0000007d512e7223 */ /* 0x040fe2000000002e */
[----:B------:R-:W-:Y:S01]  /*8540*/  F2FP.SATFINITE.E5M2.F32.PACK_AB_MERGE_C R64, R2, R0, R143 ;  /* 0x000000000240723e */ /* 0x000fe2000480608f */
[C---:B------:R-:W-:Y:S01]  /*8550*/  FFMA R47, R81.reuse, R132, R47 ;  /* 0x00000084512f7223 */ /* 0x040fe2000000002f */
[----:B------:R-:W-:Y:S01]  /*8560*/  F2FP.SATFINITE.E5M2.F32.PACK_AB_MERGE_C R65, R4, R3, R5 ;  /* 0x000000030441723e */ /* 0x000fe20004806005 */
[C---:B------:R-:W-:Y:S01]  /*8570*/  FFMA R48, R81.reuse, R127, R48 ;  /* 0x0000007f51307223 */ /* 0x040fe20000000030 */
[----:B------:R-:W-:Y:S01]  /*8580*/  F2FP.SATFINITE.E5M2.F32.PACK_AB_MERGE_C R66, R8, R7, R9 ;  /* 0x000000070842723e */ /* 0x000fe20004806009 */
[C---:B------:R-:W-:Y:S01]  /*8590*/  FFMA R49, R81.reuse, R134, R49 ;  /* 0x0000008651317223 */ /* 0x040fe20000000031 */
[----:B------:R-:W-:Y:S01]  /*85a0*/  F2FP.SATFINITE.E5M2.F32.PACK_AB_MERGE_C R67, R12, R11, R13 ;  /* 0x0000000b0c43723e */ /* 0x000fe2000480600d */
[----:B------:R-:W-:Y:S01]  /*85b0*/  FMUL R53, R78, R58 ;  /* 0x0000003a4e357220 */ /* 0x000fe20000400000 */
[C---:B------:R-:W-:Y:S01]  /*85c0*/  FFMA R50, R81.reuse, R129, R50 ;  /* 0x0000008151327223 */ /* 0x040fe20000000032 */
[C---:B------:R-:W-:Y:S01]  /*85d0*/  FFMA R51, R81.reuse, R136, R51 ;  /* 0x0000008851337223 */ /* 0x040fe20000000033 */
[C---:B------:R-:W-:Y:S01]  /*85e0*/  FFMA R52, R81.reuse, R131, R52 ;  /* 0x0000008351347223 */ /* 0x040fe20000000034 */
[----:B------:R1:W-:Y:S01]  /*85f0*/  STS.128 [R172+UR49+0xa200], R64 ;  /* 0x00a20040ac007988 */ /* 0x0003e20008000c31 */
[C---:B------:R-:W-:Y:S01]  /*8600*/  FFMA R53, R81.reuse, R138, R53 ;  /* 0x0000008a51357223 */ /* 0x040fe20000000035 */
[----:B------:R-:W-:Y:S01]  /*8610*/  F2FP.SATFINITE.E5M2.F32.PACK_AB_MERGE_C R37, R38, R37, RZ ;  /* 0x000000252625723e */ /* 0x000fe200048060ff */
[C---:B------:R-:W-:Y:S01]  /*8620*/  FFMA R54, R81.reuse, R133, R54 ;  /* 0x0000008551367223 */ /* 0x040fe20000000036 */
[----:B------:R-:W-:Y:S01]  /*8630*/  FMUL R58, R78, R63 ;  /* 0x0000003f4e3a7220 */ /* 0x000fe20000400000 */
[C---:B------:R-:W-:Y:S01]  /*8640*/  FFMA R55, R81.reuse, R140, R55 ;  /* 0x0000008c51377223 */ /* 0x040fe20000000037 */
[C---:B------:R-:W-:Y:S01]  /*8650*/  FFMA R56, R81.reuse, R135, R56 ;  /* 0x0000008751387223 */ /* 0x040fe20000000038 */
[C---:B------:R-:W-:Y:S01]  /*8660*/  FFMA R57, R81.reuse, R142, R57 ;  /* 0x0000008e51397223 */ /* 0x040fe20000000039 */
[----:B------:R1:W-:Y:S01]  /*8670*/  STS.128 [R192+0xa010], R16 ;  /* 0x00a01010c0007388 */ /* 0x0003e20000000c00 */
[----:B------:R-:W-:Y:S01]  /*8680*/  F2FP.SATFINITE.E5M2.F32.PACK_AB_MERGE_C R33, R36, R35, R37 ;  /* 0x000000232421723e */ /* 0x000fe20004806025 */
[C---:B------:R-:W-:Y:S01]  /*8690*/  FFMA R58, R81.reuse, R137, R58 ;  /* 0x00000089513a7223 */ /* 0x040fe2000000003a */
[----:B------:R-:W-:Y:S01]  /*86a0*/  F2FP.SATFINITE.E5M2.F32.PACK_AB_MERGE_C R34, R42, R41, RZ ;  /* 0x000000292a22723e */ /* 0x000fe200048060ff */
[C---:B------:R-:W-:Y:S01]  /*86b0*/  FFMA R59, R81.reuse, R82, R59 ;  /* 0x00000052513b7223 */ /* 0x040fe2000000003b */
[----:B------:R-:W-:Y:S01]  /*86c0*/  F2FP.SATFINITE.E5M2.F32.PACK_AB_MERGE_C R35, R46, R45, RZ ;  /* 0x0000002d2e23723e */ /* 0x000fe200048060ff */
        /* <DEDUP_REMOVED lines=25> */
[----:B------:R-:W-:Y:S02]  /*8860*/  UIADD3 UR8, UP0, UPT, UR52, 0x680, URZ ;  /* 0x0000068034087890 */ /* 0x000fe4000ff1e0ff */
[----:B------:R-:W-:Y:S02]  /*8870*/  UIADD3 UR5, UPT, UPT, UR41, 0x40, URZ ;  /* 0x0000004029057890 */ /* 0x000fe4000fffe0ff */
[----:B------:R-:W-:Y:S02]  /*8880*/  UIADD3 UR4, UPT, UPT, UR49, 0xa200, URZ ;  /* 0x0000a20031047890 */ /* 0x000fe4000fffe0ff */
[----:B------:R-:W-:Y:S01]  /*8890*/  UIADD3.X UR9, UPT, UPT, URZ, UR53, URZ, UP0, !UPT ;  /* 0x00000035ff097290 */ /* 0x000fe200087fe4ff */
[----:B------:R-:W-:Y:S01]  /*88a0*/  UMOV UR6, UR42 ;  /* 0x0000002a00067c82 */ /* 0x000fe20008000000 */
[----:B------:R-:W-:Y:S07]  /*88b0*/  UMOV UR7, UR36 ;  /* 0x0000002400077c82 */ /* 0x000fee0008000000 */
[----:B------:R2:W-:Y:S01]  /*88c0*/  UTMASTG.3D [UR4], [UR8] ;  /* 0x00000004080073b5 */ /* 0x0005e20008010000 */
[----:B------:R0:W-:Y:S01]  /*88d0*/  UTMACMDFLUSH ;  /* 0x00000000000079b7 */ /* 0x0001e20000000000 */
[----:B--2---:R-:W-:Y:S04]  /*88e0*/  DEPBAR.LE SB0, 0x1 ;  /* 0x000080400000791a */ /* 0x004fe80000000000 */
.L_x_118:
[----:B------:R-:W-:Y:S05]  /*88f0*/  BSYNC.RECONVERGENT B0 ;  /* 0x0000000000007941 */ /* 0x000fea0003800200 */
.L_x_117:
        /* <DEDUP_REMOVED lines=16> */
.L_x_122:
[----:B------:R-:W-:Y:S05]  /*8a00*/  BSYNC B0 ;  /* 0x0000000000007941 */ /* 0x000fea0003800000 */
.L_x_121:
        /* <DEDUP_REMOVED lines=20> */
.L_x_120:
[----:B------:R-:W-:Y:S05]  /*8b50*/  BSYNC B1 ;  /* 0x0000000000017941 */ /* 0x000fea0003800000 */
.L_x_119:
[----:B--2---:R-:W-:Y:S01]  /*8b60*/  VIADD R0, R80, 0x80 ;  /* 0x0000008050007836 */ /* 0x004fe20000000000 */
        /* <DEDUP_REMOVED lines=10> */
[----:B------:R-:W5:Y:S01]  /*8c10*/  LDCU.64 UR6, c[0x4][0x80] ;  /* 0x01001000ff0677ac */ /* 0x000f620008000a00 */
[----:B------:R-:W1:Y:S01]  /*8c20*/  LDC.64 R2, c[0x4][R3] ;  /* 0x0100000003027b82 */ /* 0x000e620000000a00 */
[----:B------:R-:W3:Y:S01]  /*8c30*/  LDCU.64 UR4, c[0x4][0x18] ;  /* 0x01000300ff0477ac */ /* 0x000ee20008000a00 */
[----:B--2---:R-:W-:Y:S01]  /*8c40*/  MOV R5, UR9 ;  /* 0x0000000900057c02 */ /* 0x004fe20008000f00 */
[----:B------:R-:W-:Y:S01]  /*8c50*/  IMAD.U32 R4, RZ, RZ, UR8 ;  /* 0x00000008ff047e24 */ /* 0x000fe2000f8e00ff */
[----:B-----5:R-:W-:Y:S01]  /*8c60*/  MOV R7, UR7 ;  /* 0x0000000700077c02 */ /* 0x020fe20008000f00 */
[----:B------:R-:W-:Y:S01]  /*8c70*/  IMAD.U32 R6, RZ, RZ, UR6 ;  /* 0x00000006ff067e24 */ /* 0x000fe2000f8e00ff */
[----:B---3--:R-:W-:Y:S01]  /*8c80*/  MOV R11, UR5 ;  /* 0x00000005000b7c02 */ /* 0x008fe20008000f00 */
[----:B------:R-:W-:Y:S02]  /*8c90*/  IMAD.U32 R10, RZ, RZ, UR4 ;  /* 0x00000004ff0a7e24 */ /* 0x000fe4000f8e00ff */
[----:B------:R-:W-:Y:S07]  /*8ca0*/  LEPC R20, `(.L_x_125) ;  /* 0x000000001014794e */ /* 0x000fee0000000000 */
[----:B-1--4-:R-:W-:Y:S05]  /*8cb0*/  CALL.ABS.NOINC R2 ;  /* 0x0000000002007343 */ /* 0x012fea0003c00000 */
.L_x_125:
[----:B------:R-:W-:Y:S05]  /*8cc0*/  BSYNC.RECONVERGENT B6 ;  /* 0x0000000000067941 */ /* 0x000fea0003800200 */
.L_x_124:
[----:B---3--:R-:W-:Y:S01]  /*8cd0*/  F2FP.F16.E5M2.UNPACK_B R4, R149 ;  /* 0x00000095ff04723e */ /* 0x008fe200020004ff */
        /* <DEDUP_REMOVED lines=13> */
[----:B----4-:R-:W-:Y:S01]  /*8db0*/  F2FP.F16.E5M2.UNPACK_B R125, R159.H1 ;  /* 0x0000009fff7d723e */ /* 0x010fe200030004ff */
        /* <DEDUP_REMOVED lines=262> */
[----:B------:R-:W-:Y:S02]  /*9e20*/  UIADD3 UR8, UP0, UPT, UR52, 0x680, URZ ;  /* 0x0000068034087890 */ /* 0x000fe4000ff1e0ff */
[----:B------:R-:W-:Y:S02]  /*9e30*/  UIADD3 UR5, UPT, UPT, UR41, 0x80, URZ ;  /* 0x0000008029057890 */ /* 0x000fe4000fffe0ff */
[----:B------:R-:W-:Y:S01]  /*9e40*/  MOV R188, UR10 ;  /* 0x0000000a00bc7c02 */ /* 0x000fe20008000f00 */
[----:B------:R-:W-:Y:S01]  /*9e50*/  UIADD3.X UR9, UPT, UPT, URZ, UR53, URZ, UP0, !UPT ;  /* 0x00000035ff097290 */ /* 0x000fe200087fe4ff */
[----:B------:R-:W-:Y:S02]  /*9e60*/  UMOV UR6, UR42 ;  /* 0x0000002a00067c82 */ /* 0x000fe40008000000 */
[----:B------:R-:W-:Y:S01]  /*9e70*/  R2UR UR4, R188 ;  /* 0x00000000bc0472ca */ /* 0x000fe200000e0000 */
[----:B------:R-:W-:Y:S11]  /*9e80*/  UMOV UR7, UR36 ;  /* 0x0000002400077c82 */ /* 0x000ff60008000000 */
[----:B------:R-:W-:Y:S01]  /*9e90*/  @!UPT UIADD3 URZ, UPT, UPT, URZ, URZ, URZ ;  /* 0x000000fffffff290 */ /* 0x000fe2000fffe0ff */
[----:B------:R2:W-:Y:S01]  /*9ea0*/  UTMASTG.3D [UR4], [UR8] ;  /* 0x00000004080073b5 */ /* 0x0005e20008010000 */
[----:B------:R0:W-:Y:S01]  /*9eb0*/  UTMACMDFLUSH ;  /* 0x00000000000079b7 */ /* 0x0001e20000000000 */
[----:B--2---:R-:W-:Y:S04]  /*9ec0*/  DEPBAR.LE SB0, 0x1 ;  /* 0x000080400000791a */ /* 0x004fe80000000000 */
.L_x_127:
[----:B------:R-:W-:Y:S05]  /*9ed0*/  BSYNC.RECONVERGENT B0 ;  /* 0x0000000000007941 */ /* 0x000fea0003800200 */
.L_x_126:
        /* <DEDUP_REMOVED lines=16> */
.L_x_131:
[----:B------:R-:W-:Y:S05]  /*9fe0*/  BSYNC B0 ;  /* 0x0000000000007941 */ /* 0x000fea0003800000 */
.L_x_130:
        /* <DEDUP_REMOVED lines=20> */
.L_x_129:
[----:B------:R-:W-:Y:S05]  /*a130*/  BSYNC B1 ;  /* 0x0000000000017941 */ /* 0x000fea0003800000 */
.L_x_128:
[----:B--2---:R-:W-:Y:S05]  /*a140*/  VIADD R0, R80, 0xc0 ;  /* 0x000000c050007836 */ /* 0x004fea0000000000 */
        /* <DEDUP_REMOVED lines=20> */
.L_x_133:
[----:B------:R-:W-:Y:S01]  /*a290*/  ISETP.NE.AND P0, PT, R189, RZ, PT ;  /* 0x000000ffbd00720c */ /* 0x000fe20003f05270 */
[----:B------:R-:W-:Y:S05]  /*a2a0*/  WARPSYNC.ALL ;  /* 0x0000000000007948 */ /* 0x000fea0003800000 */
[----:B------:R-:W-:Y:S01]  /*a2b0*/  R2UR UR4, R80 ;  /* 0x00000000500472ca */ /* 0x000fe200000e0000 */
[----:B------:R-:W-:Y:S01]  /*a2c0*/  BSSY.RECONVERGENT B0, `(.L_x_134) ;  /* 0x000011d000007945 */ /* 0x000fe20003800200 */
[----:B---3--:R-:W-:Y:S02]  /*a2d0*/  F2FP.F16.E5M2.UNPACK_B R11, R149 ;  /* 0x00000095ff0b723e */ /* 0x008fe400020004ff */
[----:B------:R-:W-:Y:S02]  /*a2e0*/  F2FP.F16.E5M2.UNPACK_B R10, R150 ;  /* 0x00000096ff0a723e */ /* 0x000fe400020004ff */
[----:B------:R-:W-:Y:S01]  /*a2f0*/  F2FP.F16.E5M2.UNPACK_B R9, R151 ;  /* 0x00000097ff09723e */ /* 0x000fe200020004ff */
[--C-:B------:R-:W-:Y:S01]  /*a300*/  HADD2.F32 R83, -RZ, R11.reuse.H0_H0 ;  /* 0x2000000bff537230 */ /* 0x100fe20000004100 */
[----:B----4-:R-:W-:Y:S01]  /*a310*/  F2FP.F16.E5M2.UNPACK_B R8, R152 ;  /* 0x00000098ff08723e */ /* 0x010fe200020004ff */
[----:B------:R-:W-:Y:S01]  /*a320*/  HADD2.F32 R84, -RZ, R11.H1_H1 ;  /* 0x3000000bff547230 */ /* 0x000fe20000004100 */
[----:B------:R-:W-:Y:S01]  /*a330*/  F2FP.F16.E5M2.UNPACK_B R7, R153 ;  /* 0x00000099ff07723e */ /* 0x000fe200020004ff */
[--C-:B------:R-:W-:Y:S01]  /*a340*/  HADD2.F32 R87, -RZ, R10.reuse.H0_H0 ;  /* 0x2000000aff577230 */ /* 0x100fe20000004100 */
[----:B------:R-:W-:Y:S01]  /*a350*/  F2FP.F16.E5M2.UNPACK_B R6, R154 ;  /* 0x0000009aff06723e */ /* 0x000fe200020004ff */
[----:B------:R-:W-:Y:S01]  /*a360*/  HADD2.F32 R88, -RZ, R10.H1_H1 ;  /* 0x3000000aff587230 */ /* 0x000fe20000004100 */
[----:B------:R-:W-:Y:S01]  /*a370*/  F2FP.F16.E5M2.UNPACK_B R5, R155 ;  /* 0x0000009bff05723e */ /* 0x000fe200020004ff */
[--C-:B------:R-:W-:Y:S01]  /*a380*/  HADD2.F32 R91, -RZ, R9.reuse.H0_H0 ;  /* 0x20000009ff5b7230 */ /* 0x100fe20000004100 */
[----:B-1----:R-:W-:Y:S01]  /*a390*/  F2FP.F16.E5M2.UNPACK_B R4, R156 ;  /* 0x0000009cff04723e */ /* 0x002fe200020004ff */
[----:B------:R-:W-:Y:S01]  /*a3a0*/  HADD2.F32 R92, -RZ, R9.H1_H1 ;  /* 0x30000009ff5c7230 */ /* 0x000fe20000004100 */
[-C--:B------:R-:W-:Y:S01]  /*a3b0*/  F2FP.F16.E5M2.UNPACK_B R2, R148.reuse ;  /* 0x00000094ff02723e */ /* 0x080fe200020004ff */
[--C-:B------:R-:W-:Y:S01]  /*a3c0*/  HADD2.F32 R95, -RZ, R8.reuse.H0_H0 ;  /* 0x20000008ff5f7230 */ /* 0x100fe20000004100 */
[----:B------:R-:W-:Y:S01]  /*a3d0*/  F2FP.F16.E5M2.UNPACK_B R148, R148.H1 ;  /* 0x00000094ff94723e */ /* 0x000fe200030004ff */
[----:B------:R-:W-:Y:S01]  /*a3e0*/  HADD2.F32 R97, -RZ, R8.H1_H1 ;  /* 0x30000008ff617230 */ /* 0x000fe20000004100 */
[----:B------:R-:W-:Y:S01]  /*a3f0*/  F2FP.F16.E5M2.UNPACK_B R149, R149.H1 ;  /* 0x00000095ff95723e */ /* 0x000fe200030004ff */
[--C-:B------:R-:W-:Y:S01]  /*a400*/  HADD2.F32 R98, -RZ, R7.reuse.H0_H0 ;  /* 0x20000007ff627230 */ /* 0x100fe20000004100 */
[----:B------:R-:W-:Y:S01]  /*a410*/  F2FP.F16.E5M2.UNPACK_B R150, R150.H1 ;  /* 0x00000096ff96723e */ /* 0x000fe200030004ff */
[----:B------:R-:W-:Y:S01]  /*a420*/  HADD2.F32 R101, -RZ, R7.H1_H1 ;  /* 0x30000007ff657230 */ /* 0x000fe20000004100 */
[----:B------:R-:W-:Y:S01]  /*a430*/  F2FP.F16.E5M2.UNPACK_B R151, R151.H1 ;  /* 0x00000097ff97723e */ /* 0x000fe200030004ff */
[--C-:B------:R-:W-:Y:S01]  /*a440*/  HADD2.F32 R102, -RZ, R6.reuse.H0_H0 ;  /* 0x20000006ff667230 */ /* 0x100fe20000004100 */
[----:B------:R-:W-:Y:S01]  /*a450*/  F2FP.F16.E5M2.UNPACK_B R138, R163 ;  /* 0x000000a3ff8a723e */ /* 0x000fe200020004ff */
[----:B------:R-:W-:Y:S01]  /*a460*/  HADD2.F32 R105, -RZ, R6.H1_H1 ;  /* 0x30000006ff697230 */ /* 0x000fe20000004100 */
[----:B------:R-:W-:Y:S01]  /*a470*/  R2UR UR5, R193 ;  /* 0x00000000c10572ca */ /* 0x000fe200000e0000 */
[--C-:B------:R-:W-:Y:S01]  /*a480*/  HADD2.F32 R106, -RZ, R5.reuse.H0_H0 ;  /* 0x20000005ff6a7230 */ /* 0x100fe20000004100 */
[----:B------:R-:W-:Y:S01]  /*a490*/  F2FP.F16.E5M2.UNPACK_B R116, R157 ;  /* 0x0000009dff74723e */ /* 0x000fe200020004ff */
[----:B------:R-:W-:Y:S01]  /*a4a0*/  HADD2.F32 R109, -RZ, R5.H1_H1 ;  /* 0x30000005ff6d7230 */ /* 0x000fe20000004100 */
[----:B------:R-:W-:Y:S01]  /*a4b0*/  F2FP.F16.E5M2.UNPACK_B R120, R158 ;  /* 0x0000009eff78723e */ /* 0x000fe200020004ff */
[--C-:B------:R-:W-:Y:S01]  /*a4c0*/  HADD2.F32 R110, -RZ, R4.reuse.H0_H0 ;  /* 0x20000004ff6e7230 */ /* 0x100fe20000004100 */
[----:B------:R-:W-:Y:S01]  /*a4d0*/  F2FP.F16.E5M2.UNPACK_B R124, R159 ;  /* 0x0000009fff7c723e */ /* 0x000fe200020004ff */
[----:B------:R-:W-:Y:S01]  /*a4e0*/  HADD2.F32 R113, -RZ, R4.H1_H1 ;  /* 0x30000004ff717230 */ /* 0x000fe20000004100 */
[----:B------:R-:W-:Y:S01]  /*a4f0*/  F2FP.F16.E5M2.UNPACK_B R128, R160 ;  /* 0x000000a0ff80723e */ /* 0x000fe200020004ff */
[----:B------:R-:W1:Y:S01]  /*a500*/  LDTM.x64 R4, tmem[UR4+0xc0] ;  /* 0x0000c004000479ee */ /* 0x000e620008340000 */
[--C-:B------:R-:W-:Y:S01]  /*a510*/  HADD2.F32 R0, -RZ, R2.reuse.H0_H0 ;  /* 0x20000002ff007230 */ /* 0x100fe20000004100 */
[----:B------:R-:W-:Y:S01]  /*a520*/  NOP ;  /* 0x0000000000007918 */ /* 0x000fe20000000000 */
[----:B------:R-:W-:Y:S01]  /*a530*/  HADD2.F32 R2, -RZ, R2.H1_H1 ;  /* 0x30000002ff027230 */ /* 0x000fe20000004100 */
[----:B------:R-:W-:Y:S01]  /*a540*/  UIADD3 UR5, UPT, UPT, UR5, 0x160, URZ ;  /* 0x0000016005057890 */ /* 0x000fe2000fffe0ff */
[--C-:B------:R-:W-:Y:S01]  /*a550*/  HADD2.F32 R86, -RZ, R149.reuse.H1_H1 ;  /* 0x30000095ff567230 */ /* 0x100fe20000004100 */
[----:B------:R-:W-:Y:S01]  /*a560*/  F2FP.F16.E5M2.UNPACK_B R132, R161 ;  /* 0x000000a1ff84723e */ /* 0x000fe200020004ff */
[--C-:B------:R-:W-:Y:S01]  /*a570*/  HADD2.F32 R114, -RZ, R116.reuse.H0_H0 ;  /* 0x20000074ff727230 */ /* 0x100fe20000004100 */
[----:B------:R-:W-:Y:S01]  /*a580*/  UPRMT UR5, UR37, 0x654, UR5 ;  /* 0x0000065425057896 */ /* 0x000fe20008000005 */
[----:B------:R-:W-:Y:S01]  /*a590*/  HADD2.F32 R117, -RZ, R116.H1_H1 ;  /* 0x30000074ff757230 */ /* 0x000fe20000004100 */
[----:B------:R-:W-:Y:S01]  /*a5a0*/  F2FP.F16.E5M2.UNPACK_B R136, R162 ;  /* 0x000000a2ff88723e */ /* 0x000fe200020004ff */
[--C-:B------:R-:W-:Y:S01]  /*a5b0*/  HADD2.F32 R118, -RZ, R120.reuse.H0_H0 ;  /* 0x20000078ff767230 */ /* 0x100fe20000004100 */
[----:B------:R-:W-:Y:S01]  /*a5c0*/  F2FP.F16.E5M2.UNPACK_B R152, R152.H1 ;  /* 0x00000098ff98723e */ /* 0x000fe200030004ff */
[----:B------:R-:W-:Y:S01]  /*a5d0*/  HADD2.F32 R121, -RZ, R120.H1_H1 ;  /* 0x30000078ff797230 */ /* 0x000fe20000004100 */
[----:B------:R-:W-:Y:S01]  /*a5e0*/  F2FP.F16.E5M2.UNPACK_B R153, R153.H1 ;  /* 0x00000099ff99723e */ /* 0x000fe200030004ff */
[--C-:B------:R-:W-:Y:S01]  /*a5f0*/  HADD2.F32 R122, -RZ, R124.reuse.H0_H0 ;  /* 0x2000007cff7a7230 */ /* 0x100fe20000004100 */
[----:B------:R-:W-:Y:S01]  /*a600*/  F2FP.F16.E5M2.UNPACK_B R154, R154.H1 ;  /* 0x0000009aff9a723e */ /* 0x000fe200030004ff */
[----:B-1----:R-:W-:Y:S01]  /*a610*/  SYNCS.ARRIVE.TRANS64.RED.A1T0 RZ, [UR5], RZ ;  /* 0x000000ffffff79a7 */ /* 0x002fe20008100405 */
[----:B------:R-:W-:Y:S01]  /*a620*/  HADD2.F32 R125, -RZ, R124.H1_H1 ;  /* 0x3000007cff7d7230 */ /* 0x000fe20000004100 */
[----:B------:R-:W-:Y:S01]  /*a630*/  F2FP.F16.E5M2.UNPACK_B R155, R155.H1 ;  /* 0x0000009bff9b723e */ /* 0x000fe200030004ff */
[--C-:B------:R-:W-:Y:S01]  /*a640*/  HADD2.F32 R126, -RZ, R128.reuse.H0_H0 ;  /* 0x20000080ff7e7230 */ /* 0x100fe20000004100 */
[----:B------:R-:W-:Y:S01]  /*a650*/  F2FP.F16.E5M2.UNPACK_B R156, R156.H1 ;  /* 0x0000009cff9c723e */ /* 0x000fe200030004ff */
[----:B------:R-:W-:Y:S01]  /*a660*/  HADD2.F32 R129, -RZ, R128.H1_H1 ;  /* 0x30000080ff817230 */ /* 0x000fe20000004100 */
[----:B------:R-:W-:Y:S01]  /*a670*/  F2FP.F16.E5M2.UNPACK_B R157, R157.H1 ;  /* 0x0000009dff9d723e */ /* 0x000fe200030004ff */
[C---:B------:R-:W-:Y:S01]  /*a680*/  FMUL R4, R78.reuse, R4 ;  /* 0x000000044e047220 */ /* 0x040fe20000400000 */
[C---:B------:R-:W-:Y:S01]  /*a690*/  FMUL R5, R78.reuse, R5 ;  /* 0x000000054e057220 */ /* 0x040fe20000400000 */
[----:B------:R-:W-:Y:S02]  /*a6a0*/  HADD2.F32 R3, -RZ, R148.H0_H0 ;  /* 0x20000094ff037230 */ /* 0x000fe40000004100 */
        /* <DEDUP_REMOVED lines=11> */
[----:B------:R-:W-:Y:S02]  /*a760*/  HADD2.F32 R130, -RZ, R132.H0_H0 ;  /* 0x20000084ff827230 */ /* 0x000fe40000004100 */
[C---:B------:R-:W-:Y:S01]  /*a770*/  FMUL R6, R78.reuse, R6 ;  /* 0x000000064e067220 */ /* 0x040fe20000400000 */
[----:B------:R-:W-:Y:S02]  /*a780*/  HADD2.F32 R82, -RZ, R148.H1_H1 ;  /* 0x30000094ff527230 */ /* 0x000fe40000004100 */
[C---:B------:R-:W-:Y:S01]  /*a790*/  FMUL R7, R78.reuse, R7 ;  /* 0x000000074e077220 */ /* 0x040fe20000400000 */
[----:B------:R-:W-:Y:S02]  /*a7a0*/  HADD2.F32 R85, -RZ, R149.H0_H0 ;  /* 0x20000095ff557230 */ /* 0x000fe40000004100 */
[C---:B------:R-:W-:Y:S01]  /*a7b0*/  FFMA R6, R81.reuse, R3, R6 ;  /* 0x0000000351067223 */ /* 0x040fe20000000006 */
[----:B------:R-:W-:Y:S02]  /*a7c0*/  HADD2.F32 R133, -RZ, R132.H1_H1 ;  /* 0x30000084ff857230 */ /* 0x000fe40000004100 */
[C---:B------:R-:W-:Y:S01]  /*a7d0*/  FFMA R7, R81.reuse, R82, R7 ;  /* 0x0000005251077223 */ /* 0x040fe20000000007 */
[C---:B------:R-:W-:Y:S01]  /*a7e0*/  FFMA R8, R81.reuse, R83, R8 ;  /* 0x0000005351087223 */ /* 0x040fe20000000008 */
[C---:B------:R-:W-:Y:S01]  /*a7f0*/  FFMA R9, R81.reuse, R84, R9 ;  /* 0x0000005451097223 */ /* 0x040fe20000000009 */
[--C-:B------:R-:W-:Y:S02]  /*a800*/  HADD2.F32 R82, -RZ, R138.reuse.H0_H0 ;  /* 0x2000008aff527230 */ /* 0x100fe40000004100 */
[C---:B------:R-:W-:Y:S01]  /*a810*/  FMUL R10, R78.reuse, R10 ;  /* 0x0000000a4e0a7220 */ /* 0x040fe20000400000 */
[----:B------:R-:W-:Y:S02]  /*a820*/  HADD2.F32 R83, -RZ, R138.H1_H1 ;  /* 0x3000008aff537230 */ /* 0x000fe40000004100 */
[C---:B------:R-:W-:Y:S01]  /*a830*/  FMUL R11, R78.reuse, R11 ;  /* 0x0000000b4e0b7220 */ /* 0x040fe20000400000 */
[----:B------:R-:W-:Y:S02]  /*a840*/  HADD2.F32 R89, -RZ, R150.H0_H0 ;  /* 0x20000096ff597230 */ /* 0x000fe40000004100 */
[C---:B------:R-:W-:Y:S01]  /*a850*/  FFMA R10, R81.reuse, R85, R10 ;  /* 0x00000055510a7223 */ /* 0x040fe2000000000a */
[--C-:B------:R-:W-:Y:S02]  /*a860*/  HADD2.F32 R134, -RZ, R136.reuse.H0_H0 ;  /* 0x20000088ff867230 */ /* 0x100fe40000004100 */
[C---:B------:R-:W-:Y:S01]  /*a870*/  FFMA R11, R81.reuse, R86, R11 ;  /* 0x00000056510b7223 */ /* 0x040fe2000000000b */
[C---:B------:R-:W-:Y:S01]  /*a880*/  FFMA R12, R81.reuse, R87, R12 ;  /* 0x00000057510c7223 */ /* 0x040fe2000000000c */
[----:B------:R-:W-:Y:S01]  /*a890*/  FFMA R13, R81, R88, R13 ;  /* 0x00000058510d7223 */ /* 0x000fe2000000000d */
[----:B------:R-:W-:Y:S01]  /*a8a0*/  F2FP.SATFINITE.E5M2.F32.PACK_AB_MERGE_C R86, R7, R6, RZ ;  /* 0x000000060756723e */ /* 0x000fe200048060ff */
[C---:B------:R-:W-:Y:S01]  /*a8b0*/  FMUL R7, R78.reuse, R24 ;  /* 0x000000184e077220 */ /* 0x040fe20000400000 */
[----:B------:R-:W-:Y:S01]  /*a8c0*/  F2FP.SATFINITE.E5M2.F32.PACK_AB_MERGE_C R138, R11, R10, RZ ;  /* 0x0000000a0b8a723e */ /* 0x000fe200048060ff */
[C---:B------:R-:W-:Y:S01]  /*a8d0*/  FMUL R10, R78.reuse, R25 ;  /* 0x000000194e0a7220 */ /* 0x040fe20000400000 */
[C---:B------:R-:W-:Y:S01]  /*a8e0*/  FMUL R25, R78.reuse, R32 ;  /* 0x000000204e197220 */ /* 0x040fe20000400000 */
[----:B------:R-:W-:Y:S02]  /*a8f0*/  HADD2.F32 R137, -RZ, R136.H1_H1 ;  /* 0x30000088ff897230 */ /* 0x000fe40000004100 */
[C---:B------:R-:W-:Y:S01]  /*a900*/  FMUL R14, R78.reuse, R14 ;  /* 0x0000000e4e0e7220 */ /* 0x040fe20000400000 */
[----:B------:R-:W-:Y:S02]  /*a910*/  HADD2.F32 R90, -RZ, R150.H1_H1 ;  /* 0x30000096ff5a7230 */ /* 0x000fe40000004100 */
[C---:B------:R-:W-:Y:S01]  /*a920*/  FMUL R15, R78.reuse, R15 ;  /* 0x0000000f4e0f7220 */ /* 0x040fe20000400000 */
[--C-:B------:R-:W-:Y:S02]  /*a930*/  HADD2.F32 R93, -RZ, R151.reuse.H0_H0 ;  /* 0x20000097ff5d7230 */ /* 0x100fe40000004100 */
[C---:B------:R-:W-:Y:S01]  /*a940*/  FFMA R14, R81.reuse, R89, R14 ;  /* 0x00000059510e7223 */ /* 0x040fe2000000000e */
[----:B------:R-:W-:Y:S02]  /*a950*/  HADD2.F32 R94, -RZ, R151.H1_H1 ;  /* 0x30000097ff5e7230 */ /* 0x000fe40000004100 */
[C---:B------:R-:W-:Y:S01]  /*a960*/  FFMA R15, R81.reuse, R90, R15 ;  /* 0x0000005a510f7223 */ /* 0x040fe2000000000f */
[C---:B------:R-:W-:Y:S01]  /*a970*/  FFMA R16, R81.reuse, R91, R16 ;  /* 0x0000005b51107223 */ /* 0x040fe20000000010 */
[----:B------:R-:W-:Y:S01]  /*a980*/  FFMA R17, R81, R92, R17 ;  /* 0x0000005c51117223 */ /* 0x000fe20000000011 */
[C---:B------:R-:W-:Y:S01]  /*a990*/  FMUL R18, R78.reuse, R18 ;  /* 0x000000124e127220 */ /* 0x040fe20000400000 */
[C---:B------:R-:W-:Y:S01]  /*a9a0*/  FMUL R19, R78.reuse, R19 ;  /* 0x000000134e137220 */ /* 0x040fe20000400000 */
[--C-:B------:R-:W-:Y:S01]  /*a9b0*/  HADD2.F32 R96, -RZ, R152.reuse.H0_H0 ;  /* 0x20000098ff607230 */ /* 0x100fe20000004100 */
[----:B------:R-:W-:Y:S01]  /*a9c0*/  F2FP.SATFINITE.E5M2.F32.PACK_AB_MERGE_C R14, R15, R14, RZ ;  /* 0x0000000e0f0e723e */ /* 0x000fe200048060ff */
[C---:B------:R-:W-:Y:S01]  /*a9d0*/  FFMA R18, R81.reuse, R93, R18 ;  /* 0x0000005d51127223 */ /* 0x040fe20000000012 */
[C---:B------:R-:W-:Y:S01]  /*a9e0*/  FFMA R19, R81.reuse, R94, R19 ;  /* 0x0000005e51137223 */ /* 0x040fe20000000013 */
[C---:B------:R-:W-:Y:S01]  /*a9f0*/  FFMA R0, R81.reuse, R95, R0 ;  /* 0x0000005f51007223 */ /* 0x040fe20000000000 */
[----:B------:R-:W-:Y:S01]  /*aa00*/  FFMA R2, R81, R97, R2 ;  /* 0x0000006151027223 */ /* 0x000fe20000000002 */
[----:B------:R-:W-:Y:S02]  /*aa10*/  HADD2.F32 R99, -RZ, R152.H1_H1 ;  /* 0x30000098ff637230 */ /* 0x000fe40000004100 */
[C---:B------:R-:W-:Y:S01]  /*aa20*/  FMUL R3, R78.reuse, R22 ;  /* 0x000000164e037220 */ /* 0x040fe20000400000 */
[----:B------:R-:W-:Y:S01]  /*aa30*/  F2FP.SATFINITE.E5M2.F32.PACK_AB_MERGE_C R18, R19, R18, RZ ;  /* 0x000000121312723e */ /* 0x000fe200048060ff */
[C---:B------:R-:W-:Y:S01]  /*aa40*/  FMUL R22, R78.reuse, R29 ;  /* 0x0000001d4e167220 */ /* 0x040fe20000400000 */
[C---:B------:R-:W-:Y:S01]  /*aa50*/  FMUL R29, R78.reuse, R36 ;  /* 0x000000244e1d7220 */ /* 0x040fe20000400000 */
[C---:B------:R-:W-:Y:S01]  /*aa60*/  FFMA R3, R81.reuse, R96, R3 ;  /* 0x0000006051037223 */ /* 0x040fe20000000003 */
[C---:B------:R-:W-:Y:S01]  /*aa70*/  FMUL R6, R78.reuse, R23 ;  /* 0x000000174e067220 */ /* 0x040fe20000400000 */
[--C-:B------:R-:W-:Y:S02]  /*aa80*/  HADD2.F32 R100, -RZ, R153.reuse.H0_H0 ;  /* 0x20000099ff647230 */ /* 0x100fe40000004100 */
[C---:B------:R-:W-:Y:S01]  /*aa90*/  FMUL R11, R78.reuse, R26 ;  /* 0x0000001a4e0b7220 */ /* 0x040fe20000400000 */
[----:B------:R-:W-:Y:S02]  /*aaa0*/  HADD2.F32 R103, -RZ, R153.H1_H1 ;  /* 0x30000099ff677230 */ /* 0x000fe40000004100 */
[C---:B------:R-:W-:Y:S01]  /*aab0*/  FFMA R6, R81.reuse, R99, R6 ;  /* 0x0000006351067223 */ /* 0x040fe20000000006 */
[C---:B------:R-:W-:Y:S01]  /*aac0*/  FFMA R7, R81.reuse, R98, R7 ;  /* 0x0000006251077223 */ /* 0x040fe20000000007 */
[C---:B------:R-:W-:Y:S01]  /*aad0*/  FFMA R10, R81.reuse, R101, R10 ;  /* 0x00000065510a7223 */ /* 0x040fe2000000000a */
[C---:B------:R-:W-:Y:S01]  /*aae0*/  FFMA R11, R81.reuse, R100, R11 ;  /* 0x00000064510b7223 */ /* 0x040fe2000000000b */
[----:B------:R-:W-:Y:S01]  /*aaf0*/  FMUL R26, R78, R33 ;  /* 0x000000214e1a7220 */ /* 0x000fe20000400000 */
[----:B------:R-:W-:Y:S01]  /*ab00*/  F2FP.SATFINITE.E5M2.F32.PACK_AB_MERGE_C R3, R6, R3, RZ ;  /* 0x000000030603723e */ /* 0x000fe200048060ff */
[C---:B------:R-:W-:Y:S01]  /*ab10*/  FMUL R33, R78.reuse, R40 ;  /* 0x000000284e217220 */ /* 0x040fe20000400000 */
        /* <DEDUP_REMOVED lines=8> */
[C---:B------:R-:W-:Y:S01]  /*aba0*/  FMUL R30, R78.reuse, R37 ;  /* 0x000000254e1e7220 */ /* 0x040fe20000400000 */
[C---:B------:R-:W-:Y:S01]  /*abb0*/  FMUL R37, R78.reuse, R44 ;  /* 0x0000002c4e257220 */ /* 0x040fe20000400000 */
[C---:B------:R-:W-:Y:S01]  /*abc0*/  FMUL R24, R78.reuse, R31 ;  /* 0x0000001f4e187220 */ /* 0x040fe20000400000 */
[----:B------:R-:W-:Y:S01]  /*abd0*/  F2FP.F16.E5M2.UNPACK_B R158, R158.H1 ;  /* 0x0000009eff9e723e */ /* 0x000fe200030004ff */
[--C-:B------:R-:W-:Y:S02]  /*abe0*/  HADD2.F32 R108, -RZ, R155.reuse.H0_H0 ;  /* 0x2000009bff6c7230 */ /* 0x100fe40000004100 */
[----:B------:R-:W-:Y:S01]  /*abf0*/  FMUL R27, R78, R34 ;  /* 0x000000224e1b7220 */ /* 0x000fe20000400000 */
[----:B------:R-:W-:Y:S02]  /*ac00*/  HADD2.F32 R111, -RZ, R155.H1_H1 ;  /* 0x3000009bff6f7230 */ /* 0x000fe40000004100 */
[C---:B------:R-:W-:Y:S01]  /*ac10*/  FFMA R24, R81.reuse, R107, R24 ;  /* 0x0000006b51187223 */ /* 0x040fe20000000018 */
[----:B------:R-:W-:Y:S01]  /*ac20*/  F2FP.F16.E5M2.UNPACK_B R159, R159.H1 ;  /* 0x0000009fff9f723e */ /* 0x000fe200030004ff */
[C---:B------:R-:W-:Y:S01]  /*ac30*/  FFMA R25, R81.reuse, R106, R25 ;  /* 0x0000006a51197223 */ /* 0x040fe20000000019 */
[C---:B------:R-:W-:Y:S01]  /*ac40*/  FFMA R26, R81.reuse, R109, R26 ;  /* 0x0000006d511a7223 */ /* 0x040fe2000000001a */
[----:B------:R-:W-:Y:S01]  /*ac50*/  F2FP.F16.E5M2.UNPACK_B R160, R160.H1 ;  /* 0x000000a0ffa0723e */ /* 0x000fe200030004ff */
[C---:B------:R-:W-:Y:S01]  /*ac60*/  FFMA R27, R81.reuse, R108, R27 ;  /* 0x0000006c511b7223 */ /* 0x040fe2000000001b */
[----:B------:R-:W-:Y:S01]  /*ac70*/  F2FP.SATFINITE.E5M2.F32.PACK_AB_MERGE_C R6, R24, R23, RZ ;  /* 0x000000171806723e */ /* 0x000fe200048060ff */
[C---:B------:R-:W-:Y:S01]  /*ac80*/  FMUL R34, R78.reuse, R41 ;  /* 0x000000294e227220 */ /* 0x040fe20000400000 */
[C---:B------:R-:W-:Y:S01]  /*ac90*/  FMUL R41, R78.reuse, R48 ;  /* 0x000000304e297220 */ /* 0x040fe20000400000 */
[----:B------:R-:W-:Y:S01]  /*aca0*/  FMUL R28, R78, R35 ;  /* 0x000000234e1c7220 */ /* 0x000fe20000400000 */
[----:B------:R-:W-:Y:S01]  /*acb0*/  F2FP.F16.E5M2.UNPACK_B R161, R161.H1 ;  /* 0x000000a1ffa1723e */ /* 0x000fe200030004ff */
[--C-:B------:R-:W-:Y:S01]  /*acc0*/  HADD2.F32 R112, -RZ, R156.reuse.H0_H0 ;  /* 0x2000009cff707230 */ /* 0x100fe20000004100 */
[----:B------:R-:W-:Y:S01]  /*acd0*/  F2FP.SATFINITE.E5M2.F32.PACK_AB_MERGE_C R6, R22, R21, R6 ;  /* 0x000000151606723e */ /* 0x000fe20004806006 */
[C---:B------:R-:W-:Y:S01]  /*ace0*/  FFMA R28, R81.reuse, R111, R28 ;  /* 0x0000006f511c7223 */ /* 0x040fe2000000001c */
[C---:B------:R-:W-:Y:S01]  /*acf0*/  FFMA R29, R81.reuse, R110, R29 ;  /* 0x0000006e511d7223 */ /* 0x040fe2000000001d */
[C---:B------:R-:W-:Y:S01]  /*ad00*/  FFMA R30, R81.reuse, R113, R30 ;  /* 0x00000071511e7223 */ /* 0x040fe2000000001e */
[----:B------:R-:W-:Y:S02]  /*ad10*/  HADD2.F32 R115, -RZ, R156.H1_H1 ;  /* 0x3000009cff737230 */ /* 0x000fe40000004100 */
[C---:B------:R-:W-:Y:S01]  /*ad20*/  FMUL R31, R78.reuse, R38 ;  /* 0x000000264e1f7220 */ /* 0x040fe20000400000 */
[----:B------:R-:W-:Y:S01]  /*ad30*/  F2FP.F16.E5M2.UNPACK_B R162, R162.H1 ;  /* 0x000000a2ffa2723e */ /* 0x000fe200030004ff */
[C---:B------:R-:W-:Y:S01]  /*ad40*/  FMUL R38, R78.reuse, R45 ;  /* 0x0000002d4e267220 */ /* 0x040fe20000400000 */
[C---:B------:R-:W-:Y:S01]  /*ad50*/  FMUL R45, R78.reuse, R52 ;  /* 0x000000344e2d7220 */ /* 0x040fe20000400000 */
[----:B------:R-:W-:Y:S01]  /*ad60*/  F2FP.F16.E5M2.UNPACK_B R163, R163.H1 ;  /* 0x000000a3ffa3723e */ /* 0x000fe200030004ff */
[----:B------:R-:W-:Y:S01]  /*ad70*/  FFMA R31, R81, R112, R31 ;  /* 0x00000070511f7223 */ /* 0x000fe2000000001f */
[----:B------:R-:W-:Y:S01]  /*ad80*/  FMUL R52, R78, R59 ;  /* 0x0000003b4e347220 */ /* 0x000fe20000400000 */
[----:B------:R-:W-:Y:S01]  /*ad90*/  IADD3 R76, PT, PT, R76, 0x1, RZ ;  /* 0x000000014c4c7810 */ /* 0x000fe20007ffe0ff */
[C---:B------:R-:W-:Y:S01]  /*ada0*/  FMUL R59, R78.reuse, R66 ;  /* 0x000000424e3b7220 */ /* 0x040fe20000400000 */
[----:B------:R-:W-:Y:S01]  /*adb0*/  F2FP.SATFINITE.E5M2.F32.PACK_AB_MERGE_C R66, R13, R12, R14 ;  /* 0x0000000c0d42723e */ /* 0x000fe2000480600e */
[C---:B------:R-:W-:Y:S01]  /*adc0*/  FMUL R32, R78.reuse, R39 ;  /* 0x000000274e207220 */ /* 0x040fe20000400000 */
[--C-:B------:R-:W-:Y:S02]  /*add0*/  HADD2.F32 R116, -RZ, R157.reuse.H0_H0 ;  /* 0x2000009dff747230 */ /* 0x100fe40000004100 */
[C---:B------:R-:W-:Y:S01]  /*ade0*/  FMUL R35, R78.reuse, R42 ;  /* 0x0000002a4e237220 */ /* 0x040fe20000400000 */
[----:B------:R-:W-:Y:S02]  /*adf0*/  HADD2.F32 R119, -RZ, R157.H1_H1 ;  /* 0x3000009dff777230 */ /* 0x000fe40000004100 */
[C---:B------:R-:W-:Y:S01]  /*ae00*/  FFMA R32, R81.reuse, R115, R32 ;  /* 0x0000007351207223 */ /* 0x040fe20000000020 */
[----:B------:R-:W-:Y:S01]  /*ae10*/  FMUL R36, R78, R43 ;  /* 0x0000002b4e247220 */ /* 0x000fe20000400000 */
[C---:B------:R-:W-:Y:S01]  /*ae20*/  FFMA R33, R81.reuse, R114, R33 ;  /* 0x0000007251217223 */ /* 0x040fe20000000021 */
[C---:B------:R-:W-:Y:S01]  /*ae30*/  FFMA R34, R81.reuse, R117, R34 ;  /* 0x0000007551227223 */ /* 0x040fe20000000022 */
[--C-:B------:R-:W-:Y:S01]  /*ae40*/  HADD2.F32 R120, -RZ, R158.reuse.H0_H0 ;  /* 0x2000009eff787230 */ /* 0x100fe20000004100 */
[----:B------:R-:W-:Y:S01]  /*ae50*/  F2FP.SATFINITE.E5M2.F32.PACK_AB_MERGE_C R32, R32, R31, RZ ;  /* 0x0000001f2020723e */ /* 0x000fe200048060ff */
[C---:B------:R-:W-:Y:S01]  /*ae60*/  FFMA R35, R81.reuse, R116, R35 ;  /* 0x0000007451237223 */ /* 0x040fe20000000023 */
[----:B------:R-:W-:Y:S02]  /*ae70*/  HADD2.F32 R123, -RZ, R158.H1_H1 ;  /* 0x3000009eff7b7230 */ /* 0x000fe40000004100 */
[----:B------:R-:W-:Y:S01]  /*ae80*/  FMUL R39, R78, R46 ;  /* 0x0000002e4e277220 */ /* 0x000fe20000400000 */
[----:B------:R-:W-:Y:S01]  /*ae90*/  F2FP.SATFINITE.E5M2.F32.PACK_AB_MERGE_C R32, R30, R29, R32 ;  /* 0x0000001d1e20723e */ /* 0x000fe20004806020 */
[C---:B------:R-:W-:Y:S01]  /*aea0*/  FFMA R36, R81.reuse, R119, R36 ;  /* 0x0000007751247223 */ /* 0x040fe20000000024 */
[C---:B------:R-:W-:Y:S01]  /*aeb0*/  FMUL R40, R78.reuse, R47 ;  /* 0x0000002f4e287220 */ /* 0x040fe20000400000 */
[C---:B------:R-:W-:Y:S01]  /*aec0*/  FFMA R37, R81.reuse, R118, R37 ;  /* 0x0000007651257223 */ /* 0x040fe20000000025 */
[C---:B------:R-:W-:Y:S01]  /*aed0*/  FFMA R38, R81.reuse, R121, R38 ;  /* 0x0000007951267223 */ /* 0x040fe20000000026 */
[C---:B------:R-:W-:Y:S01]  /*aee0*/  FMUL R42, R78.reuse, R49 ;  /* 0x000000314e2a7220 */ /* 0x040fe20000400000 */
        /* <DEDUP_REMOVED lines=8> */
[C---:B------:R-:W-:Y:S01]  /*af70*/  FMUL R57, R78.reuse, R64 ;  /* 0x000000404e397220 */ /* 0x040fe20000400000 */
[----:B------:R-:W-:Y:S01]  /*af80*/  FFMA R42, R81, R125, R42 ;  /* 0x0000007d512a7223 */ /* 0x000fe2000000002a */
[C---:B------:R-:W-:Y:S01]  /*af90*/  FMUL R46, R78.reuse, R53 ;  /* 0x000000354e2e7220 */ /* 0x040fe20000400000 */
[--C-:B------:R-:W-:Y:S01]  /*afa0*/  HADD2.F32 R128, -RZ, R160.reuse.H0_H0 ;  /* 0x200000a0ff807230 */ /* 0x100fe20000004100 */
[----:B------:R-:W-:Y:S01]  /*afb0*/  F2FP.SATFINITE.E5M2.F32.PACK_AB_MERGE_C R64, R5, R4, R86 ;  /* 0x000000040540723e */ /* 0x000fe20004806056 */
[C---:B------:R-:W-:Y:S01]  /*afc0*/  FMUL R51, R78.reuse, R58 ;  /* 0x0000003a4e337220 */ /* 0x040fe20000400000 */
[C---:B------:R-:W-:Y:S01]  /*afd0*/  FMUL R53, R78.reuse, R60 ;  /* 0x0000003c4e357220 */ /* 0x040fe20000400000 */
[C---:B------:R-:W-:Y:S01]  /*afe0*/  FFMA R43, R81.reuse, R124, R43 ;  /* 0x0000007c512b7223 */ /* 0x040fe2000000002b */
[----:B------:R-:W-:Y:S02]  /*aff0*/  HADD2.F32 R131, -RZ, R160.H1_H1 ;  /* 0x300000a0ff837230 */ /* 0x000fe40000004100 */
[C---:B------:R-:W-:Y:S01]  /*b000*/  FMUL R47, R78.reuse, R54 ;  /* 0x000000364e2f7220 */ /* 0x040fe20000400000 */
[C---:B------:R-:W-:Y:S01]  /*b010*/  FMUL R58, R78.reuse, R65 ;  /* 0x000000414e3a7220 */ /* 0x040fe20000400000 */
[----:B------:R-:W-:Y:S01]  /*b020*/  FMUL R60, R78, R67 ;  /* 0x000000434e3c7220 */ /* 0x000fe20000400000 */
[----:B------:R-:W-:Y:S01]  /*b030*/  F2FP.SATFINITE.E5M2.F32.PACK_AB_MERGE_C R5, R20, R11, RZ ;  /* 0x0000000b1405723e */ /* 0x000fe200048060ff */
[----:B------:R-:W-:Y:S01]  /*b040*/  FFMA R44, R81, R127, R44 ;  /* 0x0000007f512c7223 */ /* 0x000fe2000000002c */
[C---:B------:R-:W-:Y:S01]  /*b050*/  FMUL R48, R78.reuse, R55 ;  /* 0x000000374e307220 */ /* 0x040fe20000400000 */
[----:B------:R-:W-:Y:S01]  /*b060*/  F2FP.SATFINITE.E5M2.F32.PACK_AB_MERGE_C R65, R9, R8, R138 ;  /* 0x000000080941723e */ /* 0x000fe2000480608a */
[----:B------:R-:W-:Y:S01]  /*b070*/  FFMA R45, R81, R126, R45 ;  /* 0x0000007e512d7223 */ /* 0x000fe2000000002d */
[----:B------:R-:W-:Y:S01]  /*b080*/  F2FP.SATFINITE.E5M2.F32.PACK_AB_MERGE_C R67, R17, R16, R18 ;  /* 0x000000101143723e */ /* 0x000fe20004806012 */
[----:B------:R-:W-:Y:S01]  /*b090*/  FMUL R49, R78, R56 ;  /* 0x000000384e317220 */ /* 0x000fe20000400000 */
[C---:B------:R-:W-:Y:S01]  /*b0a0*/  FFMA R46, R81.reuse, R129, R46 ;  /* 0x00000081512e7223 */ /* 0x040fe2000000002e */
[--C-:B------:R-:W-:Y:S02]  /*b0b0*/  HADD2.F32 R132, -RZ, R161.reuse.H0_H0 ;  /* 0x200000a1ff847230 */ /* 0x100fe40000004100 */
[C---:B------:R-:W-:Y:S01]  /*b0c0*/  FFMA R47, R81.reuse, R128, R47 ;  /* 0x00000080512f7223 */ /* 0x040fe2000000002f */
[----:B------:R1:W-:Y:S01]  /*b0d0*/  STS.128 [R172+UR49+0xa200], R64 ;  /* 0x00a20040ac007988 */ /* 0x0003e20008000c31 */
[----:B------:R-:W-:Y:S01]  /*b0e0*/  HADD2.F32 R135, -RZ, R161.H1_H1 ;  /* 0x300000a1ff877230 */ /* 0x000fe20000004100 */
[----:B------:R-:W-:Y:S01]  /*b0f0*/  F2FP.SATFINITE.E5M2.F32.PACK_AB_MERGE_C R5, R10, R7, R5 ;  /* 0x000000070a05723e */ /* 0x000fe20004806005 */
[C---:B------:R-:W-:Y:S01]  /*b100*/  FFMA R48, R81.reuse, R131, R48 ;  /* 0x0000008351307223 */ /* 0x040fe20000000030 */
[----:B------:R-:W-:Y:S01]  /*b110*/  F2FP.SATFINITE.E5M2.F32.PACK_AB_MERGE_C R7, R28, R27, RZ ;  /* 0x0000001b1c07723e */ /* 0x000fe200048060ff */
        /* <DEDUP_REMOVED lines=8> */
[----:B------:R-:W-:Y:S01]  /*b1a0*/  FMUL R56, R78, R63 ;  /* 0x0000003f4e387220 */ /* 0x000fe20000400000 */
[----:B------:R-:W-:Y:S01]  /*b1b0*/  F2FP.SATFINITE.E5M2.F32.PACK_AB_MERGE_C R4, R2, R0, R3 ;  /* 0x000000000204723e */ /* 0x000fe20004806003 */
[C---:B------:R-:W-:Y:S01]  /*b1c0*/  FFMA R53, R81.reuse, R134, R53 ;  /* 0x0000008651357223 */ /* 0x040fe20000000035 */
[----:B------:R-:W-:Y:S01]  /*b1d0*/  F2FP.SATFINITE.E5M2.F32.PACK_AB_MERGE_C R7, R26, R25, R7 ;  /* 0x000000191a07723e */ /* 0x000fe20004806007 */
[C---:B------:R-:W-:Y:S01]  /*b1e0*/  FFMA R54, R81.reuse, R137, R54 ;  /* 0x0000008951367223 */ /* 0x040fe20000000036 */
[--C-:B------:R-:W-:Y:S02]  /*b1f0*/  HADD2.F32 R84, -RZ, R163.reuse.H0_H0 ;  /* 0x200000a3ff547230 */ /* 0x100fe40000004100 */
[C---:B------:R-:W-:Y:S01]  /*b200*/  FFMA R55, R81.reuse, R136, R55 ;  /* 0x0000008851377223 */ /* 0x040fe20000000037 */
[----:B------:R-:W-:Y:S01]  /*b210*/  HADD2.F32 R85, -RZ, R163.H1_H1 ;  /* 0x300000a3ff557230 */ /* 0x000fe20000004100 */
[----:B------:R1:W-:Y:S01]  /*b220*/  STS.128 [R192+0xa010], R4 ;  /* 0x00a01004c0007388 */ /* 0x0003e20000000c00 */
[----:B------:R-:W-:Y:S01]  /*b230*/  F2FP.SATFINITE.E5M2.F32.PACK_AB_MERGE_C R35, R36, R35, RZ ;  /* 0x000000232423723e */ /* 0x000fe200048060ff */
[C---:B------:R-:W-:Y:S01]  /*b240*/  FFMA R56, R81.reuse, R139, R56 ;  /* 0x0000008b51387223 */ /* 0x040fe20000000038 */
[----:B------:R-:W-:Y:S01]  /*b250*/  F2FP.SATFINITE.E5M2.F32.PACK_AB_MERGE_C R39, R40, R39, RZ ;  /* 0x000000272827723e */ /* 0x000fe200048060ff */
[C---:B------:R-:W-:Y:S01]  /*b260*/  FFMA R57, R81.reuse, R82, R57 ;  /* 0x0000005251397223 */ /* 0x040fe20000000039 */
[----:B------:R-:W-:Y:S01]  /*b270*/  F2FP.SATFINITE.E5M2.F32.PACK_AB_MERGE_C R43, R44, R43, RZ ;  /* 0x0000002b2c2b723e */ /* 0x000fe200048060ff */
[C---:B------:R-:W-:Y:S01]  /*b280*/  FFMA R58, R81.reuse, R83, R58 ;  /* 0x00000053513a7223 */ /* 0x040fe2000000003a */
[C---:B------:R-:W-:Y:S01]  /*b290*/  FFMA R59, R81.reuse, R84, R59 ;  /* 0x00000054513b7223 */ /* 0x040fe2000000003b */
[----:B------:R-:W-:Y:S01]  /*b2a0*/  F2FP.SATFINITE.E5M2.F32.PACK_AB_MERGE_C R33, R34, R33, R35 ;  /* 0x000000212221723e */ /* 0x000fe20004806023 */
        /* <DEDUP_REMOVED lines=11> */
[----:B------:R-:W-:Y:S05]  /*b360*/  F2FP.SATFINITE.E5M2.F32.PACK_AB_MERGE_C R51, R58, R57, R59 ;  /* 0x000000393a33723e */ /* 0x000fea000480603b */
        /* <DEDUP_REMOVED lines=18> */
.L_x_135:
[----:B------:R-:W-:Y:S05]  /*b490*/  BSYNC.RECONVERGENT B0 ;  /* 0x0000000000007941 */ /* 0x000fea0003800200 */
.L_x_134:
[----:B------:R-:W-:Y:S01]  /*b4a0*/  BAR.SYNC.DEFER_BLOCKING 0x1, 0x80 ;  /* 0x0042000000007b1d */ /* 0x000fe20000010000 */
[----:B------:R-:W-:Y:S01]  /*b4b0*/  ISETP.NE.AND P2, PT, R190, RZ, PT ;  /* 0x000000ffbe00720c */ /* 0x000fe20003f45270 */
[----:B------:R-:W-:Y:S01]  /*b4c0*/  IMAD.IADD R20, R75, 0x1, R147 ;  /* 0x000000014b147824 */ /* 0x000fe200078e0293 */
[----:B------:R-:W-:Y:S01]  /*b4d0*/  ISETP.NE.AND P0, PT, R191, 0x2, PT ;  /* 0x00000002bf00780c */ /* 0x000fe20003f05270 */
[----:B------:R-:W-:Y:S01]  /*b4e0*/  IMAD.IADD R21, R77, 0x1, R170 ;  /* 0x000000014d157824 */ /* 0x000fe200078e02aa */
[----:B------:R-:W-:Y:S02]  /*b4f0*/  ISETP.NE.AND P1, PT, R76, 0x2, PT ;  /* 0x000000024c00780c */ /* 0x000fe40003f25270 */
[----:B------:R-:W-:Y:S02]  /*b500*/  SEL R3, RZ, 0x1, P0 ;  /* 0x00000001ff037807 */ /* 0x000fe40000000000 */
[----:B------:R-:W-:Y:S02]  /*b510*/  SEL R0, RZ, 0x1, P1 ;  /* 0x00000001ff007807 */ /* 0x000fe40000800000 */
[----:B------:R-:W-:Y:S02]  /*b520*/  LOP3.LUT R182, R182, R3, RZ, 0x3c, !PT ;  /* 0x00000003b6b67212 */ /* 0x000fe400078e3cff */
[----:B------:R-:W-:Y:S02]  /*b530*/  LOP3.LUT R183, R183, R0, RZ, 0x3c, !PT ;  /* 0x00000000b7b77212 */ /* 0x000fe400078e3cff */
[----:B------:R-:W-:Y:S02]  /*b540*/  @P2 R2UR UR36, R179 ;  /* 0x00000000b32422ca */ /* 0x000fe400000e0000 */
[----:B------:R-:W-:Y:S02]  /*b550*/  SEL R191, R191, RZ, P0 ;  /* 0x000000ffbfbf7207 */ /* 0x000fe40000000000 */
[----:B------:R-:W-:Y:S01]  /*b560*/  SEL R76, R76, RZ, P1 ;  /* 0x000000ff4c4c7207 */ /* 0x000fe20000800000 */
[----:B------:R-:W-:Y:S10]  /*b570*/  @P2 BRA `(.L_x_136) ;  /* 0xffffff9800d82947 */ /* 0x000ff4000383ffff */
[----:B------:R-:W-:Y:S05]  /*b580*/  EXIT ;  /* 0x000000000000794d */ /* 0x000fea0003800000 */
.L_x_20:
[----:B--2---:R2:W1:Y:S02]  /*b590*/  SYNCS.PHASECHK.TRANS64.TRYWAIT P0, [R3+URZ+0x180], R2 ;  /* 0x00018002030075a7 */ /* 0x00446400080011ff */
[----:B-1----:R-:W-:Y:S05]  /*b5a0*/  @!P0 NANOSLEEP.SYNCS 0x989680 ;  /* 0x009896800000895d */ /* 0x002fea0003900000 */
[----:B------:R-:W1:Y:S02]  /*b5b0*/  @!P0 SYNCS.PHASECHK.TRANS64 P0, [R3+URZ+0x180], R2 ;  /* 0x00018002030085a7 */ /* 0x000e6400080010ff */
[----:B-1----:R-:W-:Y:S05]  /*b5c0*/  @!P0 BRA `(.L_x_20) ;  /* 0xfffffffc00f08947 */ /* 0x002fea000383ffff */
[----:B------:R-:W-:Y:S05]  /*b5d0*/  BRA `(.L_x_137) ;  /* 0xffffff60004c7947 */ /* 0x000fea000383ffff */
.L_x_23:
[----:B-1----:R-:W-:-:S07]  /*b5e0*/  MOV R2, UR33 ;  /* 0x0000002100027c02 */ /* 0x002fce0008000f00 */
.L_x_138:
[----:B-1----:R1:W2:Y:S02]  /*b5f0*/  SYNCS.PHASECHK.TRANS64.TRYWAIT P0, [R2+URZ+0x70], R5 ;  /* 0x00007005020075a7 */ /* 0x0022a400080011ff */
[----:B--2---:R-:W-:Y:S05]  /*b600*/  @!P0 NANOSLEEP.SYNCS 0x989680 ;  /* 0x009896800000895d */ /* 0x004fea0003900000 */
[----:B------:R-:W2:Y:S02]  /*b610*/  @!P0 SYNCS.PHASECHK.TRANS64 P0, [R2+URZ+0x70], R5 ;  /* 0x00007005020085a7 */ /* 0x000ea400080010ff */
[----:B--2---:R-:W-:Y:S05]  /*b620*/  @!P0 BRA `(.L_x_138) ;  /* 0xfffffffc00f08947 */ /* 0x004fea000383ffff */
[----:B------:R-:W-:Y:S05]  /*b630*/  BRA `(.L_x_22) ;  /* 0xffffff60009c7947 */ /* 0x000fea000383ffff */
.L_x_29:
[----:B-1----:R-:W-:-:S07]  /*b640*/  MOV R2, UR17 ;  /* 0x0000001100027c02 */ /* 0x002fce0008000f00 */
.L_x_139:
[----:B-1----:R1:W2:Y:S02]  /*b650*/  SYNCS.PHASECHK.TRANS64.TRYWAIT P0, [R2+URZ+0x70], R5 ;  /* 0x00007005020075a7 */ /* 0x0022a400080011ff */
[----:B--2---:R-:W-:Y:S05]  /*b660*/  @!P0 NANOSLEEP.SYNCS 0x989680 ;  /* 0x009896800000895d */ /* 0x004fea0003900000 */
[----:B------:R-:W2:Y:S02]  /*b670*/  @!P0 SYNCS.PHASECHK.TRANS64 P0, [R2+URZ+0x70], R5 ;  /* 0x00007005020085a7 */ /* 0x000ea400080010ff */
[----:B--2---:R-:W-:Y:S05]  /*b680*/  @!P0 BRA `(.L_x_139) ;  /* 0xfffffffc00f08947 */ /* 0x004fea000383ffff */
[----:B------:R-:W-:Y:S05]  /*b690*/  BRA `(.L_x_28) ;  /* 0xffffff6400447947 */ /* 0x000fea000383ffff */
.L_x_33:
[----:B-1----:R1:W2:Y:S02]  /*b6a0*/  SYNCS.PHASECHK.TRANS64.TRYWAIT P0, [R2+URZ+0x130], R3 ;  /* 0x00013003020075a7 */ /* 0x0022a400080011ff */
[----:B--2---:R-:W-:Y:S05]  /*b6b0*/  @!P0 NANOSLEEP.SYNCS 0x989680 ;  /* 0x009896800000895d */ /* 0x004fea0003900000 */
[----:B------:R-:W2:Y:S02]  /*b6c0*/  @!P0 SYNCS.PHASECHK.TRANS64 P0, [R2+URZ+0x130], R3 ;  /* 0x00013003020085a7 */ /* 0x000ea400080010ff */
[----:B--2---:R-:W-:Y:S05]  /*b6d0*/  @!P0 BRA `(.L_x_33) ;  /* 0xfffffffc00f08947 */ /* 0x004fea000383ffff */
[----:B------:R-:W-:Y:S05]  /*b6e0*/  BRA `(.L_x_140) ;  /* 0xffffff6400d47947 */ /* 0x000fea000383ffff */
.L_x_37:
[----:B----4-:R-:W-:-:S07]  /*b6f0*/  MOV R0, UR5 ;  /* 0x0000000500007c02 */ /* 0x010fce0008000f00 */
.L_x_141:
[----:B-1----:R1:W2:Y:S02]  /*b700*/  SYNCS.PHASECHK.TRANS64.TRYWAIT P0, [R0+URZ], R3 ;  /* 0x00000003000075a7 */ /* 0x0022a400080011ff */
[----:B--2---:R-:W-:Y:S05]  /*b710*/  @!P0 NANOSLEEP.SYNCS 0x989680 ;  /* 0x009896800000895d */ /* 0x004fea0003900000 */
[----:B------:R-:W2:Y:S02]  /*b720*/  @!P0 SYNCS.PHASECHK.TRANS64 P0, [R0+URZ], R3 ;  /* 0x00000003000085a7 */ /* 0x000ea400080010ff */
[----:B--2---:R-:W-:Y:S05]  /*b730*/  @!P0 BRA `(.L_x_141) ;  /* 0xfffffffc00f08947 */ /* 0x004fea000383ffff */
[----:B------:R-:W-:Y:S05]  /*b740*/  BRA `(.L_x_142) ;  /* 0xffffff6c00447947 */ /* 0x000fea000383ffff */
.L_x_38:
[----:B----4-:R-:W-:-:S07]  /*b750*/  MOV R0, UR5 ;  /* 0x0000000500007c02 */ /* 0x010fce0008000f00 */
.L_x_143:
[----:B-1----:R1:W2:Y:S02]  /*b760*/  SYNCS.PHASECHK.TRANS64.TRYWAIT P0, [R0+URZ], R3 ;  /* 0x00000003000075a7 */ /* 0x0022a400080011ff */
[----:B--2---:R-:W-:Y:S05]  /*b770*/  @!P0 NANOSLEEP.SYNCS 0x989680 ;  /* 0x009896800000895d */ /* 0x004fea0003900000 */
[----:B------:R-:W2:Y:S02]  /*b780*/  @!P0 SYNCS.PHASECHK.TRANS64 P0, [R0+URZ], R3 ;  /* 0x00000003000085a7 */ /* 0x000ea400080010ff */
[----:B--2---:R-:W-:Y:S05]  /*b790*/  @!P0 BRA `(.L_x_143) ;  /* 0xfffffffc00f08947 */ /* 0x004fea000383ffff */
[----:B------:R-:W-:Y:S05]  /*b7a0*/  BRA `(.L_x_144) ;  /* 0xffffff6c00507947 */ /* 0x000fea000383ffff */
.L_x_39:
[----:B----4-:R-:W-:-:S07]  /*b7b0*/  MOV R0, UR5 ;  /* 0x0000000500007c02 */ /* 0x010fce0008000f00 */
.L_x_145:
[----:B-1----:R1:W2:Y:S02]  /*b7c0*/  SYNCS.PHASECHK.TRANS64.TRYWAIT P0, [R0+URZ], R3 ;  /* 0x00000003000075a7 */ /* 0x0022a400080011ff */
[----:B--2---:R-:W-:Y:S05]  /*b7d0*/  @!P0 NANOSLEEP.SYNCS 0x989680 ;  /* 0x009896800000895d */ /* 0x004fea0003900000 */
[----:B------:R-:W2:Y:S02]  /*b7e0*/  @!P0 SYNCS.PHASECHK.TRANS64 P0, [R0+URZ], R3 ;  /* 0x00000003000085a7 */ /* 0x000ea400080010ff */
[----:B--2---:R-:W-:Y:S05]  /*b7f0*/  @!P0 BRA `(.L_x_145) ;  /* 0xfffffffc00f08947 */ /* 0x004fea000383ffff */
[----:B------:R-:W-:Y:S05]  /*b800*/  BRA `(.L_x_146) ;  /* 0xffffff6c005c7947 */ /* 0x000fea000383ffff */
.L_x_40:
[----:B----4-:R-:W-:-:S07]  /*b810*/  MOV R0, UR5 ;  /* 0x0000000500007c02 */ /* 0x010fce0008000f00 */
.L_x_147:
[----:B-1----:R1:W2:Y:S02]  /*b820*/  SYNCS.PHASECHK.TRANS64.TRYWAIT P0, [R0+URZ], R3 ;  /* 0x00000003000075a7 */ /* 0x0022a400080011ff */
[----:B--2---:R-:W-:Y:S05]  /*b830*/  @!P0 NANOSLEEP.SYNCS 0x989680 ;  /* 0x009896800000895d */ /* 0x004fea0003900000 */
[----:B------:R-:W2:Y:S02]  /*b840*/  @!P0 SYNCS.PHASECHK.TRANS64 P0, [R0+URZ], R3 ;  /* 0x00000003000085a7 */ /* 0x000ea400080010ff */
[----:B--2---:R-:W-:Y:S05]  /*b850*/  @!P0 BRA `(.L_x_147) ;  /* 0xfffffffc00f08947 */ /* 0x004fea000383ffff */
[----:B------:R-:W-:Y:S05]  /*b860*/  BRA `(.L_x_148) ;  /* 0xffffff6c00687947 */ /* 0x000fea000383ffff */
.L_x_41:
[----:B----4-:R-:W-:-:S07]  /*b870*/  MOV R0, UR5 ;  /* 0x0000000500007c02 */ /* 0x010fce0008000f00 */
.L_x_149:
[----:B-1----:R1:W2:Y:S02]  /*b880*/  SYNCS.PHASECHK.TRANS64.TRYWAIT P0, [R0+URZ], R3 ;  /* 0x00000003000075a7 */ /* 0x0022a400080011ff */
[----:B--2---:R-:W-:Y:S05]  /*b890*/  @!P0 NANOSLEEP.SYNCS 0x989680 ;  /* 0x009896800000895d */ /* 0x004fea0003900000 */
[----:B------:R-:W2:Y:S02]  /*b8a0*/  @!P0 SYNCS.PHASECHK.TRANS64 P0, [R0+URZ], R3 ;  /* 0x00000003000085a7 */ /* 0x000ea400080010ff */
[----:B--2---:R-:W-:Y:S05]  /*b8b0*/  @!P0 BRA `(.L_x_149) ;  /* 0xfffffffc00f08947 */ /* 0x004fea000383ffff */
[----:B------:R-:W-:Y:S05]  /*b8c0*/  BRA `(.L_x_150) ;  /* 0xffffff6c00747947 */ /* 0x000fea000383ffff */
.L_x_42:
[----:B----4-:R-:W-:-:S07]  /*b8d0*/  MOV R0, UR5 ;  /* 0x0000000500007c02 */ /* 0x010fce0008000f00 */
.L_x_151:
[----:B-1----:R1:W2:Y:S02]  /*b8e0*/  SYNCS.PHASECHK.TRANS64.TRYWAIT P0, [R0+URZ], R3 ;  /* 0x00000003000075a7 */ /* 0x0022a400080011ff */
[----:B--2---:R-:W-:Y:S05]  /*b8f0*/  @!P0 NANOSLEEP.SYNCS 0x989680 ;  /* 0x009896800000895d */ /* 0x004fea0003900000 */
[----:B------:R-:W2:Y:S02]  /*b900*/  @!P0 SYNCS.PHASECHK.TRANS64 P0, [R0+URZ], R3 ;  /* 0x00000003000085a7 */ /* 0x000ea400080010ff */
[----:B--2---:R-:W-:Y:S05]  /*b910*/  @!P0 BRA `(.L_x_151) ;  /* 0xfffffffc00f08947 */ /* 0x004fea000383ffff */
[----:B------:R-:W-:Y:S05]  /*b920*/  BRA `(.L_x_152) ;  /* 0xffffff6c00807947 */ /* 0x000fea000383ffff */
.L_x_43:
[----:B----4-:R-:W-:-:S07]  /*b930*/  MOV R0, UR5 ;  /* 0x0000000500007c02 */ /* 0x010fce0008000f00 */
.L_x_153:
[----:B-1----:R1:W2:Y:S02]  /*b940*/  SYNCS.PHASECHK.TRANS64.TRYWAIT P0, [R0+URZ], R3 ;  /* 0x00000003000075a7 */ /* 0x0022a400080011ff */
[----:B--2---:R-:W-:Y:S05]  /*b950*/  @!P0 NANOSLEEP.SYNCS 0x989680 ;  /* 0x009896800000895d */ /* 0x004fea0003900000 */
[----:B------:R-:W2:Y:S02]  /*b960*/  @!P0 SYNCS.PHASECHK.TRANS64 P0, [R0+URZ], R3 ;  /* 0x00000003000085a7 */ /* 0x000ea400080010ff */
[----:B--2---:R-:W-:Y:S05]  /*b970*/  @!P0 BRA `(.L_x_153) ;  /* 0xfffffffc00f08947 */ /* 0x004fea000383ffff */
[----:B------:R-:W-:Y:S05]  /*b980*/  BRA `(.L_x_154) ;  /* 0xffffff6c008c7947 */ /* 0x000fea000383ffff */
.L_x_44:
[----:B----4-:R-:W-:-:S07]  /*b990*/  MOV R0, UR5 ;  /* 0x0000000500007c02 */ /* 0x010fce0008000f00 */
.L_x_155:
[----:B-1----:R1:W2:Y:S02]  /*b9a0*/  SYNCS.PHASECHK.TRANS64.TRYWAIT P0, [R0+URZ], R3 ;  /* 0x00000003000075a7 */ /* 0x0022a400080011ff */
[----:B--2---:R-:W-:Y:S05]  /*b9b0*/  @!P0 NANOSLEEP.SYNCS 0x989680 ;  /* 0x009896800000895d */ /* 0x004fea0003900000 */
[----:B------:R-:W2:Y:S02]  /*b9c0*/  @!P0 SYNCS.PHASECHK.TRANS64 P0, [R0+URZ], R3 ;  /* 0x00000003000085a7 */ /* 0x000ea400080010ff */
[----:B--2---:R-:W-:Y:S05]  /*b9d0*/  @!P0 BRA `(.L_x_155) ;  /* 0xfffffffc00f08947 */ /* 0x004fea000383ffff */
[----:B------:R-:W-:Y:S05]  /*b9e0*/  BRA `(.L_x_156) ;  /* 0xffffff6c00987947 */ /* 0x000fea000383ffff */
.L_x_45:
[----:B----4-:R-:W-:-:S07]  /*b9f0*/  MOV R0, UR5 ;  /* 0x0000000500007c02 */ /* 0x010fce0008000f00 */
.L_x_157:
[----:B-1----:R1:W2:Y:S02]  /*ba00*/  SYNCS.PHASECHK.TRANS64.TRYWAIT P0, [R0+URZ], R3 ;  /* 0x00000003000075a7 */ /* 0x0022a400080011ff */
[----:B--2---:R-:W-:Y:S05]  /*ba10*/  @!P0 NANOSLEEP.SYNCS 0x989680 ;  /* 0x009896800000895d */ /* 0x004fea0003900000 */
[----:B------:R-:W2:Y:S02]  /*ba20*/  @!P0 SYNCS.PHASECHK.TRANS64 P0, [R0+URZ], R3 ;  /* 0x00000003000085a7 */ /* 0x000ea400080010ff */
[----:B--2---:R-:W-:Y:S05]  /*ba30*/  @!P0 BRA `(.L_x_157) ;  /* 0xfffffffc00f08947 */ /* 0x004fea000383ffff */
[----:B------:R-:W-:Y:S05]  /*ba40*/  BRA `(.L_x_158) ;  /* 0xffffff6c00a47947 */ /* 0x000fea000383ffff */
.L_x_46:
[----:B----4-:R-:W-:-:S07]  /*ba50*/  MOV R0, UR5 ;  /* 0x0000000500007c02 */ /* 0x010fce0008000f00 */
.L_x_159:
[----:B-1----:R1:W2:Y:S02]  /*ba60*/  SYNCS.PHASECHK.TRANS64.TRYWAIT P0, [R0+URZ], R3 ;  /* 0x00000003000075a7 */ /* 0x0022a400080011ff */
[----:B--2---:R-:W-:Y:S05]  /*ba70*/  @!P0 NANOSLEEP.SYNCS 0x989680 ;  /* 0x009896800000895d */ /* 0x004fea0003900000 */
[----:B------:R-:W2:Y:S02]  /*ba80*/  @!P0 SYNCS.PHASECHK.TRANS64 P0, [R0+URZ], R3 ;  /* 0x00000003000085a7 */ /* 0x000ea400080010ff */
[----:B--2---:R-:W-:Y:S05]  /*ba90*/  @!P0 BRA `(.L_x_159) ;  /* 0xfffffffc00f08947 */ /* 0x004fea000383ffff */
[----:B------:R-:W-:Y:S05]  /*baa0*/  BRA `(.L_x_160) ;  /* 0xffffff6c00b07947 */ /* 0x000fea000383ffff */
.L_x_47:
[----:B----4-:R-:W-:-:S07]  /*bab0*/  MOV R0, UR5 ;  /* 0x0000000500007c02 */ /* 0x010fce0008000f00 */
.L_x_161:
[----:B-1----:R1:W2:Y:S02]  /*bac0*/  SYNCS.PHASECHK.TRANS64.TRYWAIT P0, [R0+URZ], R3 ;  /* 0x00000003000075a7 */ /* 0x0022a400080011ff */
[----:B--2---:R-:W-:Y:S05]  /*bad0*/  @!P0 NANOSLEEP.SYNCS 0x989680 ;  /* 0x009896800000895d */ /* 0x004fea0003900000 */
[----:B------:R-:W2:Y:S02]  /*bae0*/  @!P0 SYNCS.PHASECHK.TRANS64 P0, [R0+URZ], R3 ;  /* 0x00000003000085a7 */ /* 0x000ea400080010ff */
[----:B--2---:R-:W-:Y:S05]  /*baf0*/  @!P0 BRA `(.L_x_161) ;  /* 0xfffffffc00f08947 */ /* 0x004fea000383ffff */
[----:B------:R-:W-:Y:S05]  /*bb00*/  BRA `(.L_x_162) ;  /* 0xffffff6c00bc7947 */ /* 0x000fea000383ffff */
.L_x_48:
[----:B----4-:R-:W-:-:S07]  /*bb10*/  MOV R0, UR5 ;  /* 0x0000000500007c02 */ /* 0x010fce0008000f00 */
.L_x_163:
[----:B-1----:R1:W2:Y:S02]  /*bb20*/  SYNCS.PHASECHK.TRANS64.TRYWAIT P0, [R0+URZ], R3 ;  /* 0x00000003000075a7 */ /* 0x0022a400080011ff */
[----:B--2---:R-:W-:Y:S05]  /*bb30*/  @!P0 NANOSLEEP.SYNCS 0x989680 ;  /* 0x009896800000895d */ /* 0x004fea0003900000 */
[----:B------:R-:W2:Y:S02]  /*bb40*/  @!P0 SYNCS.PHASECHK.TRANS64 P0, [R0+URZ], R3 ;  /* 0x00000003000085a7 */ /* 0x000ea400080010ff */
[----:B--2---:R-:W-:Y:S05]  /*bb50*/  @!P0 BRA `(.L_x_163) ;  /* 0xfffffffc00f08947 */ /* 0x004fea000383ffff */
[----:B------:R-:W-:Y:S05]  /*bb60*/  BRA `(.L_x_164) ;  /* 0xffffff6c00c87947 */ /* 0x000fea000383ffff */
.L_x_49:
[----:B----4-:R-:W-:-:S07]  /*bb70*/  MOV R0, UR5 ;  /* 0x0000000500007c02 */ /* 0x010fce0008000f00 */
.L_x_165:
[----:B-1----:R1:W2:Y:S02]  /*bb80*/  SYNCS.PHASECHK.TRANS64.TRYWAIT P0, [R0+URZ], R3 ;  /* 0x00000003000075a7 */ /* 0x0022a400080011ff */
[----:B--2---:R-:W-:Y:S05]  /*bb90*/  @!P0 NANOSLEEP.SYNCS 0x989680 ;  /* 0x009896800000895d */ /* 0x004fea0003900000 */
[----:B------:R-:W2:Y:S02]  /*bba0*/  @!P0 SYNCS.PHASECHK.TRANS64 P0, [R0+URZ], R3 ;  /* 0x00000003000085a7 */ /* 0x000ea400080010ff */
[----:B--2---:R-:W-:Y:S05]  /*bbb0*/  @!P0 BRA `(.L_x_165) ;  /* 0xfffffffc00f08947 */ /* 0x004fea000383ffff */
[----:B------:R-:W-:Y:S05]  /*bbc0*/  BRA `(.L_x_166) ;  /* 0xffffff6c00d47947 */ /* 0x000fea000383ffff */
.L_x_52:
[----:B-1----:R1:W2:Y:S02]  /*bbd0*/  SYNCS.PHASECHK.TRANS64.TRYWAIT P0, [R0+URZ+0x170], R5 ;  /* 0x00017005000075a7 */ /* 0x0022a400080011ff */
[----:B--2---:R-:W-:Y:S05]  /*bbe0*/  @!P0 NANOSLEEP.SYNCS 0x989680 ;  /* 0x009896800000895d */ /* 0x004fea0003900000 */
[----:B------:R-:W2:Y:S02]  /*bbf0*/  @!P0 SYNCS.PHASECHK.TRANS64 P0, [R0+URZ+0x170], R5 ;  /* 0x00017005000085a7 */ /* 0x000ea400080010ff */
[----:B--2---:R-:W-:Y:S05]  /*bc00*/  @!P0 BRA `(.L_x_52) ;  /* 0xfffffffc00f08947 */ /* 0x004fea000383ffff */
[----:B------:R-:W-:Y:S05]  /*bc10*/  BRA `(.L_x_167) ;  /* 0xffffff7000307947 */ /* 0x000fea000383ffff */
.L_x_53:
[----:B------:R-:W-:-:S07]  /*bc20*/  MOV R0, UR5 ;  /* 0x0000000500007c02 */ /* 0x000fce0008000f00 */
.L_x_168:
[----:B-1----:R1:W2:Y:S02]  /*bc30*/  SYNCS.PHASECHK.TRANS64.TRYWAIT P0, [R0+URZ+0x140], R5 ;  /* 0x00014005000075a7 */ /* 0x0022a400080011ff */
[----:B--2---:R-:W-:Y:S05]  /*bc40*/  @!P0 NANOSLEEP.SYNCS 0x989680 ;  /* 0x009896800000895d */ /* 0x004fea0003900000 */
[----:B------:R-:W2:Y:S02]  /*bc50*/  @!P0 SYNCS.PHASECHK.TRANS64 P0, [R0+URZ+0x140], R5 ;  /* 0x00014005000085a7 */ /* 0x000ea400080010ff */
[----:B--2---:R-:W-:Y:S05]  /*bc60*/  @!P0 BRA `(.L_x_168) ;  /* 0xfffffffc00f08947 */ /* 0x004fea000383ffff */
[----:B------:R-:W-:Y:S05]  /*bc70*/  BRA `(.L_x_169) ;  /* 0xffffff7000407947 */ /* 0x000fea000383ffff */
.L_x_54:
[----:B-1----:R1:W2:Y:S02]  /*bc80*/  SYNCS.PHASECHK.TRANS64.TRYWAIT P1, [R0+URZ+0x130], R5 ;  /* 0x00013005000075a7 */ /* 0x0022a400080211ff */
[----:B--2---:R-:W-:Y:S05]  /*bc90*/  @!P1 NANOSLEEP.SYNCS 0x989680 ;  /* 0x009896800000995d */ /* 0x004fea0003900000 */
[----:B------:R-:W2:Y:S02]  /*bca0*/  @!P1 SYNCS.PHASECHK.TRANS64 P1, [R0+URZ+0x130], R5 ;  /* 0x00013005000095a7 */ /* 0x000ea400080210ff */
[----:B--2---:R-:W-:Y:S05]  /*bcb0*/  @!P1 BRA `(.L_x_54) ;  /* 0xfffffffc00f09947 */ /* 0x004fea000383ffff */
[----:B------:R-:W-:Y:S05]  /*bcc0*/  BRA `(.L_x_170) ;  /* 0xffffff7000707947 */ /* 0x000fea000383ffff */
.L_x_57:
[----:B------:R-:W-:-:S07]  /*bcd0*/  MOV R0, UR5 ;  /* 0x0000000500007c02 */ /* 0x000fce0008000f00 */
.L_x_171:
[----:B-1----:R1:W2:Y:S02]  /*bce0*/  SYNCS.PHASECHK.TRANS64.TRYWAIT P0, [R0+URZ+0x140], R3 ;  /* 0x00014003000075a7 */ /* 0x0022a400080011ff */
[----:B--2---:R-:W-:Y:S05]  /*bcf0*/  @!P0 NANOSLEEP.SYNCS 0x989680 ;  /* 0x009896800000895d */ /* 0x004fea0003900000 */
[----:B------:R-:W2:Y:S02]  /*bd00*/  @!P0 SYNCS.PHASECHK.TRANS64 P0, [R0+URZ+0x140], R3 ;  /* 0x00014003000085a7 */ /* 0x000ea400080010ff */
[----:B--2---:R-:W-:Y:S05]  /*bd10*/  @!P0 BRA `(.L_x_171) ;  /* 0xfffffffc00f08947 */ /* 0x004fea000383ffff */
[----:B------:R-:W-:Y:S05]  /*bd20*/  BRA `(.L_x_56) ;  /* 0xffffff7000c47947 */ /* 0x000fea000383ffff */
.L_x_64:
[----:B-1----:R1:W2:Y:S02]  /*bd30*/  SYNCS.PHASECHK.TRANS64.TRYWAIT P1, [R0+URZ+0x130], R5 ;  /* 0x00013005000075a7 */ /* 0x0022a400080211ff */
[----:B--2---:R-:W-:Y:S05]  /*bd40*/  @!P1 NANOSLEEP.SYNCS 0x989680 ;  /* 0x009896800000995d */ /* 0x004fea0003900000 */
[----:B------:R-:W2:Y:S02]  /*bd50*/  @!P1 SYNCS.PHASECHK.TRANS64 P1, [R0+URZ+0x130], R5 ;  /* 0x00013005000095a7 */ /* 0x000ea400080210ff */
[----:B--2---:R-:W-:Y:S05]  /*bd60*/  @!P1 BRA `(.L_x_64) ;  /* 0xfffffffc00f09947 */ /* 0x004fea000383ffff */
[----:B------:R-:W-:Y:S05]  /*bd70*/  BRA `(.L_x_172) ;  /* 0xffffff78001c7947 */ /* 0x000fea000383ffff */
.L_x_65:
[----:B------:R-:W-:-:S07]  /*bd80*/  MOV R3, UR9 ;  /* 0x0000000900037c02 */ /* 0x000fce0008000f00 */
.L_x_173:
[----:B-1----:R1:W2:Y:S02]  /*bd90*/  SYNCS.PHASECHK.TRANS64.TRYWAIT P0, [R3+URZ+0x160], R0 ;  /* 0x00016000030075a7 */ /* 0x0022a400080011ff */
[----:B--2---:R-:W-:Y:S05]  /*bda0*/  @!P0 NANOSLEEP.SYNCS 0x989680 ;  /* 0x009896800000895d */ /* 0x004fea0003900000 */
[----:B------:R-:W2:Y:S02]  /*bdb0*/  @!P0 SYNCS.PHASECHK.TRANS64 P0, [R3+URZ+0x160], R0 ;  /* 0x00016000030085a7 */ /* 0x000ea400080010ff */
[----:B--2---:R-:W-:Y:S05]  /*bdc0*/  @!P0 BRA `(.L_x_173) ;  /* 0xfffffffc00f08947 */ /* 0x004fea000383ffff */
[----:B------:R-:W-:Y:S05]  /*bdd0*/  BRA `(.L_x_174) ;  /* 0xffffff7800507947 */ /* 0x000fea000383ffff */
.L_x_68:
[----:B------:R-:W-:Y:S07]  /*bde0*/  MOV R0, UR7 ;  /* 0x0000000700007c02 */ /* 0x000fee0008000f00 */
.L_x_175:
[----:B-1----:R1:W2:Y:S02]  /*bdf0*/  SYNCS.PHASECHK.TRANS64.TRYWAIT P0, [R0+URZ], R3 ;  /* 0x00000003000075a7 */ /* 0x0022a400080011ff */
[----:B--2---:R-:W-:Y:S05]  /*be00*/  @!P0 NANOSLEEP.SYNCS 0x989680 ;  /* 0x009896800000895d */ /* 0x004fea0003900000 */
[----:B------:R-:W2:Y:S02]  /*be10*/  @!P0 SYNCS.PHASECHK.TRANS64 P0, [R0+URZ], R3 ;  /* 0x00000003000085a7 */ /* 0x000ea400080010ff */
[----:B--2---:R-:W-:Y:S05]  /*be20*/  @!P0 BRA `(.L_x_175) ;  /* 0xfffffffc00f08947 */ /* 0x004fea000383ffff */
[----:B------:R-:W-:Y:S05]  /*be30*/  BRA `(.L_x_67) ;  /* 0xffffff7800707947 */ /* 0x000fea000383ffff */
.L_x_71:
[----:B------:R-:W-:-:S07]  /*be40*/  MOV R0, UR5 ;  /* 0x0000000500007c02 */ /* 0x000fce0008000f00 */
.L_x_176:
[----:B--2---:R2:W3:Y:S02]  /*be50*/  SYNCS.PHASECHK.TRANS64.TRYWAIT P0, [R0+URZ], R3 ;  /* 0x00000003000075a7 */ /* 0x0044e400080011ff */
[----:B---3--:R-:W-:Y:S05]  /*be60*/  @!P0 NANOSLEEP.SYNCS 0x989680 ;  /* 0x009896800000895d */ /* 0x008fea0003900000 */
[----:B------:R-:W3:Y:S02]  /*be70*/  @!P0 SYNCS.PHASECHK.TRANS64 P0, [R0+URZ], R3 ;  /* 0x00000003000085a7 */ /* 0x000ee400080010ff */
[----:B---3--:R-:W-:Y:S05]  /*be80*/  @!P0 BRA `(.L_x_176) ;  /* 0xfffffffc00f08947 */ /* 0x008fea000383ffff */
[----:B------:R-:W-:Y:S05]  /*be90*/  BRA `(.L_x_177) ;  /* 0xffffff7c00107947 */ /* 0x000fea000383ffff */
.L_x_72:
[----:B------:R-:W-:-:S07]  /*bea0*/  MOV R0, UR7 ;  /* 0x0000000700007c02 */ /* 0x000fce0008000f00 */
.L_x_178:
[----:B--2---:R2:W3:Y:S02]  /*beb0*/  SYNCS.PHASECHK.TRANS64.TRYWAIT P0, [R0+URZ], R3 ;  /* 0x00000003000075a7 */ /* 0x0044e400080011ff */
[----:B---3--:R-:W-:Y:S05]  /*bec0*/  @!P0 NANOSLEEP.SYNCS 0x989680 ;  /* 0x009896800000895d */ /* 0x008fea0003900000 */
[----:B------:R-:W3:Y:S02]  /*bed0*/  @!P0 SYNCS.PHASECHK.TRANS64 P0, [R0+URZ], R3 ;  /* 0x00000003000085a7 */ /* 0x000ee400080010ff */
[----:B---3--:R-:W-:Y:S05]  /*bee0*/  @!P0 BRA `(.L_x_178) ;  /* 0xfffffffc00f08947 */ /* 0x008fea000383ffff */
[----:B------:R-:W-:Y:S05]  /*bef0*/  BRA `(.L_x_179) ;  /* 0xffffff7c001c7947 */ /* 0x000fea000383ffff */
.L_x_77:
[----:B--2---:R2:W3:Y:S02]  /*bf00*/  SYNCS.PHASECHK.TRANS64.TRYWAIT P0, [R0+URZ+0x130], R3 ;  /* 0x00013003000075a7 */ /* 0x0044e400080011ff */
[----:B---3--:R-:W-:Y:S05]  /*bf10*/  @!P0 NANOSLEEP.SYNCS 0x989680 ;  /* 0x009896800000895d */ /* 0x008fea0003900000 */
[----:B------:R-:W3:Y:S02]  /*bf20*/  @!P0 SYNCS.PHASECHK.TRANS64 P0, [R0+URZ+0x130], R3 ;  /* 0x00013003000085a7 */ /* 0x000ee400080010ff */
[----:B---3--:R-:W-:Y:S05]  /*bf30*/  @!P0 BRA `(.L_x_77) ;  /* 0xfffffffc00f08947 */ /* 0x008fea000383ffff */
[----:B------:R-:W-:Y:S05]  /*bf40*/  BRA `(.L_x_180) ;  /* 0xffffff8000287947 */ /* 0x000fea000383ffff */
.L_x_80:
[----:B------:R-:W-:Y:S07]  /*bf50*/  MOV R0, UR7 ;  /* 0x0000000700007c02 */ /* 0x000fee0008000f00 */
.L_x_181:
[----:B--2---:R2:W3:Y:S02]  /*bf60*/  SYNCS.PHASECHK.TRANS64.TRYWAIT P0, [R0+URZ+0x128], R3 ;  /* 0x00012803000075a7 */ /* 0x0044e400080011ff */
[----:B---3--:R-:W-:Y:S05]  /*bf70*/  @!P0 NANOSLEEP.SYNCS 0x989680 ;  /* 0x009896800000895d */ /* 0x008fea0003900000 */
[----:B------:R-:W3:Y:S02]  /*bf80*/  @!P0 SYNCS.PHASECHK.TRANS64 P0, [R0+URZ+0x128], R3 ;  /* 0x00012803000085a7 */ /* 0x000ee400080010ff */
[----:B---3--:R-:W-:Y:S05]  /*bf90*/  @!P0 BRA `(.L_x_181) ;  /* 0xfffffffc00f08947 */ /* 0x008fea000383ffff */
[----:B------:R-:W-:Y:S05]  /*bfa0*/  BRA `(.L_x_79) ;  /* 0xffffff8400087947 */ /* 0x000fea000383ffff */
.L_x_83:
[----:B------:R-:W-:Y:S07]  /*bfb0*/  MOV R3, UR7 ;  /* 0x0000000700037c02 */ /* 0x000fee0008000f00 */
.L_x_182:
[----:B-1----:R1:W2:Y:S02]  /*bfc0*/  SYNCS.PHASECHK.TRANS64.TRYWAIT P0, [R3+URZ+0x100], R12 ;  /* 0x0001000c030075a7 */ /* 0x0022a400080011ff */
[----:B--2---:R-:W-:Y:S05]  /*bfd0*/  @!P0 NANOSLEEP.SYNCS 0x989680 ;  /* 0x009896800000895d */ /* 0x004fea0003900000 */
[----:B------:R-:W2:Y:S02]  /*bfe0*/  @!P0 SYNCS.PHASECHK.TRANS64 P0, [R3+URZ+0x100], R12 ;  /* 0x0001000c030085a7 */ /* 0x000ea400080010ff */
[----:B--2---:R-:W-:Y:S05]  /*bff0*/  @!P0 BRA `(.L_x_182) ;  /* 0xfffffffc00f08947 */ /* 0x004fea000383ffff */
[----:B------:R-:W-:Y:S05]  /*c000*/  BRA `(.L_x_183) ;  /* 0xffffff8400807947 */ /* 0x000fea000383ffff */
.L_x_84:
[----:B-1----:R-:W-:Y:S07]  /*c010*/  MOV R3, UR7 ;  /* 0x0000000700037c02 */ /* 0x002fee0008000f00 */
.L_x_184:
[----:B-1----:R1:W2:Y:S02]  /*c020*/  SYNCS.PHASECHK.TRANS64.TRYWAIT P0, [R3+URZ+0x108], R12 ;  /* 0x0001080c030075a7 */ /* 0x0022a400080011ff */
[----:B--2---:R-:W-:Y:S05]  /*c030*/  @!P0 NANOSLEEP.SYNCS 0x989680 ;  /* 0x009896800000895d */ /* 0x004fea0003900000 */
[----:B------:R-:W2:Y:S02]  /*c040*/  @!P0 SYNCS.PHASECHK.TRANS64 P0, [R3+URZ+0x108], R12 ;  /* 0x0001080c030085a7 */ /* 0x000ea400080010ff */
[----:B--2---:R-:W-:Y:S05]  /*c050*/  @!P0 BRA `(.L_x_184) ;  /* 0xfffffffc00f08947 */ /* 0x004fea000383ffff */
[----:B------:R-:W-:Y:S05]  /*c060*/  BRA `(.L_x_185) ;  /* 0xffffff8400bc7947 */ /* 0x000fea000383ffff */
.L_x_85:
[----:B-1----:R-:W-:Y:S07]  /*c070*/  MOV R3, UR7 ;  /* 0x0000000700037c02 */ /* 0x002fee0008000f00 */
.L_x_186:
[----:B-1----:R1:W2:Y:S02]  /*c080*/  SYNCS.PHASECHK.TRANS64.TRYWAIT P0, [R3+URZ+0x110], R12 ;  /* 0x0001100c030075a7 */ /* 0x0022a400080011ff */
[----:B--2---:R-:W-:Y:S05]  /*c090*/  @!P0 NANOSLEEP.SYNCS 0x989680 ;  /* 0x009896800000895d */ /* 0x004fea0003900000 */
[----:B------:R-:W2:Y:S02]  /*c0a0*/  @!P0 SYNCS.PHASECHK.TRANS64 P0, [R3+URZ+0x110], R12 ;  /* 0x0001100c030085a7 */ /* 0x000ea400080010ff */
[----:B--2---:R-:W-:Y:S05]  /*c0b0*/  @!P0 BRA `(.L_x_186) ;  /* 0xfffffffc00f08947 */ /* 0x004fea000383ffff */
[----:B------:R-:W-:Y:S05]  /*c0c0*/  BRA `(.L_x_187) ;  /* 0xffffff8800047947 */ /* 0x000fea000383ffff */
.L_x_86:
[----:B------:R-:W-:Y:S07]  /*c0d0*/  MOV R3, UR7 ;  /* 0x0000000700037c02 */ /* 0x000fee0008000f00 */
.L_x_188:
[----:B-1----:R1:W2:Y:S02]  /*c0e0*/  SYNCS.PHASECHK.TRANS64.TRYWAIT P0, [R3+URZ+0x118], R12 ;  /* 0x0001180c030075a7 */ /* 0x0022a400080011ff */
[----:B--2---:R-:W-:Y:S05]  /*c0f0*/  @!P0 NANOSLEEP.SYNCS 0x989680 ;  /* 0x009896800000895d */ /* 0x004fea0003900000 */
[----:B------:R-:W2:Y:S02]  /*c100*/  @!P0 SYNCS.PHASECHK.TRANS64 P0, [R3+URZ+0x118], R12 ;  /* 0x0001180c030085a7 */ /* 0x000ea400080010ff */
[----:B--2---:R-:W-:Y:S05]  /*c110*/  @!P0 BRA `(.L_x_188) ;  /* 0xfffffffc00f08947 */ /* 0x004fea000383ffff */
[----:B------:R-:W-:Y:S05]  /*c120*/  BRA `(.L_x_189) ;  /* 0xffffff88008c7947 */ /* 0x000fea000383ffff */
.L_x_88:
[----:B------:R-:W-:-:S07]  /*c130*/  MOV R0, UR7 ;  /* 0x0000000700007c02 */ /* 0x000fce0008000f00 */
.L_x_190:
[----:B-1----:R1:W3:Y:S02]  /*c140*/  SYNCS.PHASECHK.TRANS64.TRYWAIT P0, [R0+URZ+0x100], R3 ;  /* 0x00010003000075a7 */ /* 0x0022e400080011ff */
[----:B---3--:R-:W-:Y:S05]  /*c150*/  @!P0 NANOSLEEP.SYNCS 0x989680 ;  /* 0x009896800000895d */ /* 0x008fea0003900000 */
[----:B------:R-:W3:Y:S02]  /*c160*/  @!P0 SYNCS.PHASECHK.TRANS64 P0, [R0+URZ+0x100], R3 ;  /* 0x00010003000085a7 */ /* 0x000ee400080010ff */
[----:B---3--:R-:W-:Y:S05]  /*c170*/  @!P0 BRA `(.L_x_190) ;  /* 0xfffffffc00f08947 */ /* 0x008fea000383ffff */
[----:B------:R-:W-:Y:S05]  /*c180*/  BRA `(.L_x_191) ;  /* 0xffffff8800fc7947 */ /* 0x000fea000383ffff */
.L_x_89:
[----:B-1----:R-:W-:-:S07]  /*c190*/  MOV R0, UR7 ;  /* 0x0000000700007c02 */ /* 0x002fce0008000f00 */
.L_x_192:
[----:B-1----:R1:W3:Y:S02]  /*c1a0*/  SYNCS.PHASECHK.TRANS64.TRYWAIT P0, [R0+URZ+0x108], R3 ;  /* 0x00010803000075a7 */ /* 0x0022e400080011ff */
[----:B---3--:R-:W-:Y:S05]  /*c1b0*/  @!P0 NANOSLEEP.SYNCS 0x989680 ;  /* 0x009896800000895d */ /* 0x008fea0003900000 */
[----:B------:R-:W3:Y:S02]  /*c1c0*/  @!P0 SYNCS.PHASECHK.TRANS64 P0, [R0+URZ+0x108], R3 ;  /* 0x00010803000085a7 */ /* 0x000ee400080010ff */
[----:B---3--:R-:W-:Y:S05]  /*c1d0*/  @!P0 BRA `(.L_x_192) ;  /* 0xfffffffc00f08947 */ /* 0x008fea000383ffff */
[----:B------:R-:W-:Y:S05]  /*c1e0*/  BRA `(.L_x_193) ;  /* 0xffffff8800ec7947 */ /* 0x000fea000383ffff */
.L_x_90:
[----:B-1----:R-:W-:-:S07]  /*c1f0*/  MOV R0, UR7 ;  /* 0x0000000700007c02 */ /* 0x002fce0008000f00 */
.L_x_194:
[----:B-1----:R1:W3:Y:S02]  /*c200*/  SYNCS.PHASECHK.TRANS64.TRYWAIT P0, [R0+URZ+0x110], R3 ;  /* 0x00011003000075a7 */ /* 0x0022e400080011ff */
[----:B---3--:R-:W-:Y:S05]  /*c210*/  @!P0 NANOSLEEP.SYNCS 0x989680 ;  /* 0x009896800000895d */ /* 0x008fea0003900000 */
[----:B------:R-:W3:Y:S02]  /*c220*/  @!P0 SYNCS.PHASECHK.TRANS64 P0, [R0+URZ+0x110], R3 ;  /* 0x00011003000085a7 */ /* 0x000ee400080010ff */
[----:B---3--:R-:W-:Y:S05]  /*c230*/  @!P0 BRA `(.L_x_194) ;  /* 0xfffffffc00f08947 */ /* 0x008fea000383ffff */
[----:B------:R-:W-:Y:S05]  /*c240*/  BRA `(.L_x_195) ;  /* 0xffffff8800dc7947 */ /* 0x000fea000383ffff */
.L_x_92:
[----:B--2---:R2:W4:Y:S02]  /*c250*/  SYNCS.PHASECHK.TRANS64.TRYWAIT P0, [R0+URZ+0x130], R3 ;  /* 0x00013003000075a7 */ /* 0x00452400080011ff */
[----:B----4-:R-:W-:Y:S05]  /*c260*/  @!P0 NANOSLEEP.SYNCS 0x989680 ;  /* 0x009896800000895d */ /* 0x010fea0003900000 */
[----:B------:R-:W4:Y:S02]  /*c270*/  @!P0 SYNCS.PHASECHK.TRANS64 P0, [R0+URZ+0x130], R3 ;  /* 0x00013003000085a7 */ /* 0x000f2400080010ff */
[----:B----4-:R-:W-:Y:S05]  /*c280*/  @!P0 BRA `(.L_x_92) ;  /* 0xfffffffc00f08947 */ /* 0x010fea000383ffff */
[----:B------:R-:W-:Y:S05]  /*c290*/  BRA `(.L_x_196) ;  /* 0xffffff8c00a47947 */ /* 0x000fea000383ffff */
.L_x_103:
[----:B-1----:R1:W3:Y:S02]  /*c2a0*/  SYNCS.PHASECHK.TRANS64.TRYWAIT P1, [R3+URZ+0xe0], R0 ;  /* 0x0000e000030075a7 */ /* 0x0022e400080211ff */
[----:B---3--:R-:W-:Y:S05]  /*c2b0*/  @!P1 NANOSLEEP.SYNCS 0x989680 ;  /* 0x009896800000995d */ /* 0x008fea0003900000 */
[----:B------:R-:W3:Y:S02]  /*c2c0*/  @!P1 SYNCS.PHASECHK.TRANS64 P1, [R3+URZ+0xe0], R0 ;  /* 0x0000e000030095a7 */ /* 0x000ee400080210ff */
[----:B---3--:R-:W-:Y:S05]  /*c2d0*/  @!P1 BRA `(.L_x_103) ;  /* 0xfffffffc00f09947 */ /* 0x008fea000383ffff */
[----:B------:R-:W-:Y:S05]  /*c2e0*/  BRA `(.L_x_102) ;  /* 0xffffff9800c87947 */ /* 0x000fea000383ffff */
.L_x_105:
[----:B-1----:R1:W4:Y:S02]  /*c2f0*/  SYNCS.PHASECHK.TRANS64.TRYWAIT P0, [R193+URZ+0x150], R2 ;  /* 0x00015002c10075a7 */ /* 0x00232400080011ff */
[----:B----4-:R-:W-:Y:S05]  /*c300*/  @!P0 NANOSLEEP.SYNCS 0x989680 ;  /* 0x009896800000895d */ /* 0x010fea0003900000 */
[----:B------:R-:W4:Y:S02]  /*c310*/  @!P0 SYNCS.PHASECHK.TRANS64 P0, [R193+URZ+0x150], R2 ;  /* 0x00015002c10085a7 */ /* 0x000f2400080010ff */
[----:B----4-:R-:W-:Y:S05]  /*c320*/  @!P0 BRA `(.L_x_105) ;  /* 0xfffffffc00f08947 */ /* 0x010fea000383ffff */
[----:B------:R-:W-:Y:S05]  /*c330*/  BRA `(.L_x_104) ;  /* 0xffffff9c00247947 */ /* 0x000fea000383ffff */
.L_x_114:
[----:B--2---:R2:W3:Y:S02]  /*c340*/  SYNCS.PHASECHK.TRANS64.TRYWAIT P0, [R204+URZ+0xe0], R3 ;  /* 0x0000e003cc0075a7 */ /* 0x0044e400080011ff */
[----:B---3--:R-:W-:Y:S05]  /*c350*/  @!P0 NANOSLEEP.SYNCS 0x989680 ;  /* 0x009896800000895d */ /* 0x008fea0003900000 */
[----:B------:R-:W3:Y:S02]  /*c360*/  @!P0 SYNCS.PHASECHK.TRANS64 P0, [R204+URZ+0xe0], R3 ;  /* 0x0000e003cc0085a7 */ /* 0x000ee400080010ff */
[----:B---3--:R-:W-:Y:S05]  /*c370*/  @!P0 BRA `(.L_x_114) ;  /* 0xfffffffc00f08947 */ /* 0x008fea000383ffff */
[----:B------:R-:W-:Y:S05]  /*c380*/  BRA `(.L_x_113) ;  /* 0xffffffb000307947 */ /* 0x000fea000383ffff */
.L_x_123:
[----:B--2---:R2:W3:Y:S02]  /*c390*/  SYNCS.PHASECHK.TRANS64.TRYWAIT P0, [R0+URZ+0xe0], R5 ;  /* 0x0000e005000075a7 */ /* 0x0044e400080011ff */
[----:B---3--:R-:W-:Y:S05]  /*c3a0*/  @!P0 NANOSLEEP.SYNCS 0x989680 ;  /* 0x009896800000895d */ /* 0x008fea0003900000 */
[----:B------:R-:W3:Y:S02]  /*c3b0*/  @!P0 SYNCS.PHASECHK.TRANS64 P0, [R0+URZ+0xe0], R5 ;  /* 0x0000e005000085a7 */ /* 0x000ee400080010ff */
[----:B---3--:R-:W-:Y:S05]  /*c3c0*/  @!P0 BRA `(.L_x_123) ;  /* 0xfffffffc00f08947 */ /* 0x008fea000383ffff */
[----:B------:R-:W-:Y:S05]  /*c3d0*/  BRA `(.L_x_122) ;  /* 0xffffffc400887947 */ /* 0x000fea000383ffff */
.L_x_132:
[----:B--2---:R2:W3:Y:S02]  /*c3e0*/  SYNCS.PHASECHK.TRANS64.TRYWAIT P0, [R0+URZ+0xe0], R3 ;  /* 0x0000e003000075a7 */ /* 0x0044e400080011ff */
[----:B---3--:R-:W-:Y:S05]  /*c3f0*/  @!P0 NANOSLEEP.SYNCS 0x989680 ;  /* 0x009896800000895d */ /* 0x008fea0003900000 */
[----:B------:R-:W3:Y:S02]  /*c400*/  @!P0 SYNCS.PHASECHK.TRANS64 P0, [R0+URZ+0xe0], R3 ;  /* 0x0000e003000085a7 */ /* 0x000ee400080010ff */
[----:B---3--:R-:W-:Y:S05]  /*c410*/  @!P0 BRA `(.L_x_132) ;  /* 0xfffffffc00f08947 */ /* 0x008fea000383ffff */
[----:B------:R-:W-:Y:S05]  /*c420*/  BRA `(.L_x_131) ;  /* 0xffffffd800ec7947 */ /* 0x000fea000383ffff */
        .weak           $__internal_0_$__cuda_sm10x_tcgen05_guardrail_trap_col_being_dealloced_not_returned_by_alloc
        .type           $__internal_0_$__cuda_sm10x_tcgen05_guardrail_trap_col_being_dealloced_not_returned_by_alloc,@function
        .size           $__internal_0_$__cuda_sm10x_tcgen05_guardrail_trap_col_being_dealloced_not_returned_by_alloc,($__internal_1_$__cuda_sm10x_tcgen05_guardrail_trap_phase_invalid_during_alloc - $__internal_0_$__cuda_sm10x_tcgen05_guardrail_trap_col_being_dealloced_not_returned_by_alloc)
$__internal_0_$__cuda_sm10x_tcgen05_guardrail_trap_col_being_dealloced_not_returned_by_alloc:
[----:B------:R-:W-:Y:S05]  /*c430*/  BPT.TRAP 0x1 ;  /* 0x000000040000795c */ /* 0x000fea0000300000 */
[----:B------:R-:W-:-:S04]  /*c440*/  HFMA2 R3, -RZ, RZ, 0, 0 ;  /* 0x00000000ff037431 */ /* 0x000fc800000001ff */
[----:B------:R-:W-:Y:S05]  /*c450*/  RET.REL.NODEC R2 `(_ZN7cutlass13device_kernelINS_4gemm6kernel13GemmUniversalIN4cute5tupleIJiiiiEEENS1_10collective13CollectiveMmaINS1_35MainloopSm100TmaUmmaWarpSpecializedILi14ELi2ELi2ENS5_IJNS4_1CILi1EEESB_SB_EEEEENS5_IJNSA_ILi128EEENSA_ILi256EEENSA_ILi32EEEEEENS_12float_e5m2_tENS5_IJlSB_lEEESI_SJ_NS4_8TiledMMAINS4_8MMA_AtomIJNS4_10MMA_TraitsINS4_19SM100_MMA_F8F6F4_SSEJSI_SI_fSE_SF_NS4_17integral_constantINS4_4UMMA5MajorELSQ_0EEESR_NSO_INSP_7ScaleInELSS_0EEEST_EEEEEENS4_6LayoutISC_NS5_IJNSA_ILi0EEESX_SX_EEEEENS5_IJNS4_10UnderscoreES10_S10_EEEEENS4_13SM90_TMA_LOADENS4_14ComposedLayoutINS4_7SwizzleILi1ELi4ELi3EEENS4_18smem_ptr_flag_bitsILi8EEENSW_INS5_IJNSA_ILi8EEESG_EEENS5_IJSG_SB_EEEEEEEvNS4_8identityES13_S1D_vS1E_EENS_8epilogue10collective18CollectiveEpilogueINS1G_23Sm100TmaWarpSpecializedILi4ELi2ELi64ELb0ELb0EEEJSH_NS5_IJNSW_ISE_SB_EENSW_INSA_ILi64EEESB_EEEEESI_SJ_SI_SJ_NS1G_6fusion15FusionCallbacksIS1K_NS1P_17LinearCombinationISI_fSI_fLNS_15FloatRoundStyleE2EEESH_S1O_JEEENS4_5SM1004TMEM4LOAD26SM100_TMEM_LOAD_32dp32b64xES13_NS14_INS15_ILi2ELi4ELi3EEES18_NSW_INS5_IJS19_S1M_EEENS5_IJS1M_SB_EEEEEEENS4_39AutoVectorizingCopyWithAssumedAlignmentILi128EEENS4_14SM90_TMA_STOREES23_S25_S25_EEEvvEEEEvNT_6ParamsE) ;  /* 0xffffff3802e87950 */ /* 0x000fea0003c3ffff */
        .weak           $__internal_1_$__cuda_sm10x_tcgen05_guardrail_trap_phase_invalid_during_alloc
        .type           $__internal_1_$__cuda_sm10x_tcgen05_guardrail_trap_phase_invalid_during_alloc,@function
        .size           $__internal_1_$__cuda_sm10x_tcgen05_guardrail_trap_phase_invalid_during_alloc,($__internal_2_$__cuda_sm10x_tcgen05_guardrail_trap_unallocated_columns_being_dealloced - $__internal_1_$__cuda_sm10x_tcgen05_guardrail_trap_phase_invalid_during_alloc)
$__internal_1_$__cuda_sm10x_tcgen05_guardrail_trap_phase_invalid_during_alloc:
[----:B------:R-:W-:Y:S05]  /*c460*/  BPT.TRAP 0x1 ;  /* 0x000000040000795c */ /* 0x000fea0000300000 */
[----:B------:R-:W-:-:S04]  /*c470*/  MOV R3, 0x0 ;  /* 0x0000000000037802 */ /* 0x000fc80000000f00 */
[----:B------:R-:W-:Y:S05]  /*c480*/  RET.REL.NODEC R2 `(_ZN7cutlass13device_kernelINS_4gemm6kernel13GemmUniversalIN4cute5tupleIJiiiiEEENS1_10collective13CollectiveMmaINS1_35MainloopSm100TmaUmmaWarpSpecializedILi14ELi2ELi2ENS5_IJNS4_1CILi1EEESB_SB_EEEEENS5_IJNSA_ILi128EEENSA_ILi256EEENSA_ILi32EEEEEENS_12float_e5m2_tENS5_IJlSB_lEEESI_SJ_NS4_8TiledMMAINS4_8MMA_AtomIJNS4_10MMA_TraitsINS4_19SM100_MMA_F8F6F4_SSEJSI_SI_fSE_SF_NS4_17integral_constantINS4_4UMMA5MajorELSQ_0EEESR_NSO_INSP_7ScaleInELSS_0EEEST_EEEEEENS4_6LayoutISC_NS5_IJNSA_ILi0EEESX_SX_EEEEENS5_IJNS4_10UnderscoreES10_S10_EEEEENS4_13SM90_TMA_LOADENS4_14ComposedLayoutINS4_7SwizzleILi1ELi4ELi3EEENS4_18smem_ptr_flag_bitsILi8EEENSW_INS5_IJNSA_ILi8EEESG_EEENS5_IJSG_SB_EEEEEEEvNS4_8identityES13_S1D_vS1E_EENS_8epilogue10collective18CollectiveEpilogueINS1G_23Sm100TmaWarpSpecializedILi4ELi2ELi64ELb0ELb0EEEJSH_NS5_IJNSW_ISE_SB_EENSW_INSA_ILi64EEESB_EEEEESI_SJ_SI_SJ_NS1G_6fusion15FusionCallbacksIS1K_NS1P_17LinearCombinationISI_fSI_fLNS_15FloatRoundStyleE2EEESH_S1O_JEEENS4_5SM1004TMEM4LOAD26SM100_TMEM_LOAD_32dp32b64xES13_NS14_INS15_ILi2ELi4ELi3EEES18_NSW_INS5_IJS19_S1M_EEENS5_IJS1M_SB_EEEEEEENS4_39AutoVectorizingCopyWithAssumedAlignmentILi128EEENS4_14SM90_TMA_STOREES23_S25_S25_EEEvvEEEEvNT_6ParamsE) ;  /* 0xffffff3802dc7950 */ /* 0x000fea0003c3ffff */
        .weak           $__internal_2_$__cuda_sm10x_tcgen05_guardrail_trap_unallocated_columns_being_dealloced
        .type           $__internal_2_$__cuda_sm10x_tcgen05_guardrail_trap_unallocated_columns_being_dealloced,@function
        .size           $__internal_2_$__cuda_sm10x_tcgen05_guardrail_trap_unallocated_columns_being_dealloced,(.L_x_198 - $__internal_2_$__cuda_sm10x_tcgen05_guardrail_trap_unallocated_columns_being_dealloced)
$__internal_2_$__cuda_sm10x_tcgen05_guardrail_trap_unallocated_columns_being_dealloced:
[----:B------:R-:W-:Y:S05]  /*c490*/  BPT.TRAP 0x1 ;  /* 0x000000040000795c */ /* 0x000fea0000300000 */
[----:B------:R-:W-:-:S04]  /*c4a0*/  HFMA2 R3, -RZ, RZ, 0, 0 ;  /* 0x00000000ff037431 */ /* 0x000fc800000001ff */
[----:B------:R-:W-:Y:S05]  /*c4b0*/  RET.REL.NODEC R2 `(_ZN7cutlass13device_kernelINS_4gemm6kernel13GemmUniversalIN4cute5tupleIJiiiiEEENS1_10collective13CollectiveMmaINS1_35MainloopSm100TmaUmmaWarpSpecializedILi14ELi2ELi2ENS5_IJNS4_1CILi1EEESB_SB_EEEEENS5_IJNSA_ILi128EEENSA_ILi256EEENSA_ILi32EEEEEENS_12float_e5m2_tENS5_IJlSB_lEEESI_SJ_NS4_8TiledMMAINS4_8MMA_AtomIJNS4_10MMA_TraitsINS4_19SM100_MMA_F8F6F4_SSEJSI_SI_fSE_SF_NS4_17integral_constantINS4_4UMMA5MajorELSQ_0EEESR_NSO_INSP_7ScaleInELSS_0EEEST_EEEEEENS4_6LayoutISC_NS5_IJNSA_ILi0EEESX_SX_EEEEENS5_IJNS4_10UnderscoreES10_S10_EEEEENS4_13SM90_TMA_LOADENS4_14ComposedLayoutINS4_7SwizzleILi1ELi4ELi3EEENS4_18smem_ptr_flag_bitsILi8EEENSW_INS5_IJNSA_ILi8EEESG_EEENS5_IJSG_SB_EEEEEEEvNS4_8identityES13_S1D_vS1E_EENS_8epilogue10collective18CollectiveEpilogueINS1G_23Sm100TmaWarpSpecializedILi4ELi2ELi64ELb0ELb0EEEJSH_NS5_IJNSW_ISE_SB_EENSW_INSA_ILi64EEESB_EEEEESI_SJ_SI_SJ_NS1G_6fusion15FusionCallbacksIS1K_NS1P_17LinearCombinationISI_fSI_fLNS_15FloatRoundStyleE2EEESH_S1O_JEEENS4_5SM1004TMEM4LOAD26SM100_TMEM_LOAD_32dp32b64xES13_NS14_INS15_ILi2ELi4ELi3EEES18_NSW_INS5_IJS19_S1M_EEENS5_IJS1M_SB_EEEEEEENS4_39AutoVectorizingCopyWithAssumedAlignmentILi128EEENS4_14SM90_TMA_STOREES23_S25_S25_EEEvvEEEEvNT_6ParamsE) ;  /* 0xffffff3802d07950 */ /* 0x000fea0003c3ffff */
.L_x_197:
[----:B------:R-:W-:-:S00]  /*c4c0*/  BRA `(.L_x_197) ;  /* 0xfffffffc00fc7947 */ /* 0x000fc0000383ffff */
[----:B------:R-:W-:-:S00]  /*c4d0*/  NOP ;  /* 0x0000000000007918 */ /* 0x000fc00000000000 */
        /* <DEDUP_REMOVED lines=10> */
.L_x_198:


//--------------------- .nv.global.init           --------------------------
	.section	.nv.global.init,"aw",@progbits
.nv.global.init:
	.type		$str$27,@object
	.size		$str$27,($str$28 - $str$27)
$str$27:
        /*0000*/ 	.byte	0x28, 0x61, 0x64, 0x64, 0x72, 0x65, 0x73, 0x73, 0x20, 0x26, 0x20, 0x6d, 0x61, 0x73, 0x6b, 0x29
        /*0010*/ 	.byte	0x20, 0x3d, 0x3d, 0x20, 0x30, 0x00
	.type		$str$28,@object
	.size		$str$28,($str$26 - $str$28)
$str$28:
        /*0016*/ 	.byte	0x2f, 0x74, 0x6d, 0x70, 0x2f, 0x63, 0x75, 0x74, 0x6c, 0x61, 0x73, 0x73, 0x5f, 0x73, 0x77, 0x65
        /*0026*/ 	.byte	0x65, 0x70, 0x5f, 0x73, 0x72, 0x63, 0x2f, 0x69, 0x6e, 0x63, 0x6c, 0x75, 0x64, 0x65, 0x2f, 0x63
        /*0036*/ 	.byte	0x75, 0x74, 0x65, 0x2f, 0x70, 0x6f, 0x69, 0x6e, 0x74, 0x65, 0x72, 0x5f, 0x66, 0x6c, 0x61, 0x67
        /*0046*/ 	.byte	0x67, 0x65, 0x64, 0x2e, 0x68, 0x70, 0x70, 0x00
	.type		$str$26,@object
	.size		$str$26,($str$25 - $str$26)
$str$26:
        /*004e*/ 	.byte	0x2f, 0x74, 0x6d, 0x70, 0x2f, 0x63, 0x75, 0x74, 0x6c, 0x61, 0x73, 0x73, 0x5f, 0x73, 0x77, 0x65
        /*005e*/ 	.byte	0x65, 0x70, 0x5f, 0x73, 0x72, 0x63, 0x2f, 0x69, 0x6e, 0x63, 0x6c, 0x75, 0x64, 0x65, 0x2f, 0x63
        /*006e*/ 	.byte	0x75, 0x74, 0x65, 0x2f, 0x61, 0x74, 0x6f, 0x6d, 0x2f, 0x63, 0x6f, 0x70, 0x79, 0x5f, 0x74, 0x72
        /*007e*/ 	.byte	0x61, 0x69, 0x74, 0x73, 0x5f, 0x73, 0x6d, 0x31, 0x30, 0x30, 0x2e, 0x68, 0x70, 0x70, 0x00
	.type		$str$25,@object
	.size		$str$25,(__unnamed_1 - $str$25)
$str$25:
        /*008d*/ 	.byte	0x28, 0x28, 0x75, 0x69, 0x6e, 0x74, 0x33, 0x32, 0x5f, 0x74, 0x28, 0x74, 0x68, 0x72, 0x65, 0x61
        /*009d*/ 	.byte	0x64, 0x49, 0x64, 0x78, 0x2e, 0x78, 0x29, 0x20, 0x2f, 0x20, 0x33, 0x32, 0x29, 0x20, 0x25, 0x20
        /*00ad*/ 	.byte	0x34, 0x29, 0x20, 0x3d, 0x3d, 0x20, 0x28, 0x28, 0x28, 0x74, 0x6d, 0x65, 0x6d, 0x5f, 0x61, 0x64
        /*00bd*/ 	.byte	0x64, 0x72, 0x20, 0x3e, 0x3e, 0x20, 0x31, 0x36, 0x29, 0x20, 0x2f, 0x20, 0x33, 0x32, 0x29, 0x20
        /*00cd*/ 	.byte	0x25, 0x20, 0x34, 0x29, 0x00
	.type		__unnamed_1,@object
	.size		__unnamed_1,(__unnamed_2 - __unnamed_1)
__unnamed_1:
        /*00d2*/ 	.byte	0x61, 0x75, 0x74, 0x6f, 0x20, 0x63, 0x75, 0x74, 0x65, 0x3a, 0x3a, 0x61, 0x73, 0x5f, 0x70, 0x6f
        /* <DEDUP_REMOVED lines=24> */
        /*0262*/ 	.byte	0x43, 0x3c, 0x38, 0x31, 0x39, 0x32, 0x3e, 0x3e, 0x3e, 0x3e, 0x5d, 0x00
	.type		__unnamed_2,@object
	.size		__unnamed_2,(__unnamed_3 - __unnamed_2)
__unnamed_2:
        /* <DEDUP_REMOVED lines=26> */
	.type		__unnamed_3,@object
	.size		__unnamed_3,(.L_3 - __unnamed_3)
__unnamed_3:
        /* <DEDUP_REMOVED lines=42> */
        /*06aa*/ 	.byte	0x3e, 0x3e, 0x3e, 0x3e, 0x5d, 0x00
.L_3:


//--------------------- .nv.shared._ZN7cutlass13device_kernelINS_4gemm6kernel13GemmUniversalIN4cute5tupleIJiiiiEEENS1_10collective13CollectiveMmaINS1_35MainloopSm100TmaUmmaWarpSpecializedILi14ELi2ELi2ENS5_IJNS4_1CILi1EEESB_SB_EEEEENS5_IJNSA_ILi128EEENSA_ILi256EEENSA_ILi32EEEEEENS_12float_e5m2_tENS5_IJlSB_lEEESI_SJ_NS4_8TiledMMAINS4_8MMA_AtomIJNS4_10MMA_TraitsINS4_19SM100_MMA_F8F6F4_SSEJSI_SI_fSE_SF_NS4_17integral_constantINS4_4UMMA5MajorELSQ_0EEESR_NSO_INSP_7ScaleInELSS_0EEEST_EEEEEENS4_6LayoutISC_NS5_IJNSA_ILi0EEESX_SX_EEEEENS5_IJNS4_10UnderscoreES10_S10_EEEEENS4_13SM90_TMA_LOADENS4_14ComposedLayoutINS4_7SwizzleILi1ELi4ELi3EEENS4_18smem_ptr_flag_bitsILi8EEENSW_INS5_IJNSA_ILi8EEESG_EEENS5_IJSG_SB_EEEEEEEvNS4_8identityES13_S1D_vS1E_EENS_8epilogue10collective18CollectiveEpilogueINS1G_23Sm100TmaWarpSpecializedILi4ELi2ELi64ELb0ELb0EEEJSH_NS5_IJNSW_ISE_SB_EENSW_INSA_ILi64EEESB_EEEEESI_SJ_SI_SJ_NS1G_6fusion15FusionCallbacksIS1K_NS1P_17LinearCombinationISI_fSI_fLNS_15FloatRoundStyleE2EEESH_S1O_JEEENS4_5SM1004TMEM4LOAD26SM100_TMEM_LOAD_32dp32b64xES13_NS14_INS15_ILi2ELi4ELi3EEES18_NSW_INS5_IJS19_S1M_EEENS5_IJS1M_SB_EEEEEEENS4_39AutoVectorizingCopyWithAssumedAlignmentILi128EEENS4_14SM90_TMA_STOREES23_S25_S25_EEEvvEEEEvNT_6ParamsE --------------------------
	.section	.nv.shared._ZN7cutlass13device_kernelINS_4gemm6kernel13GemmUniversalIN4cute5tupleIJiiiiEEENS1_10collective13CollectiveMmaINS1_35MainloopSm100TmaUmmaWarpSpecializedILi14ELi2ELi2ENS5_IJNS4_1CILi1EEESB_SB_EEEEENS5_IJNSA_ILi128EEENSA_ILi256EEENSA_ILi32EEEEEENS_12float_e5m2_tENS5_IJlSB_lEEESI_SJ_NS4_8TiledMMAINS4_8MMA_AtomIJNS4_10MMA_TraitsINS4_19SM100_MMA_F8F6F4_SSEJSI_SI_fSE_SF_NS4_17integral_constantINS4_4UMMA5MajorELSQ_0EEESR_NSO_INSP_7ScaleInELSS_0EEEST_EEEEEENS4_6LayoutISC_NS5_IJNSA_ILi0EEESX_SX_EEEEENS5_IJNS4_10UnderscoreES10_S10_EEEEENS4_13SM90_TMA_LOADENS4_14ComposedLayoutINS4_7SwizzleILi1ELi4ELi3EEENS4_18smem_ptr_flag_bitsILi8EEENSW_INS5_IJNSA_ILi8EEESG_EEENS5_IJSG_SB_EEEEEEEvNS4_8identityES13_S1D_vS1E_EENS_8epilogue10collective18CollectiveEpilogueINS1G_23Sm100TmaWarpSpecializedILi4ELi2ELi64ELb0ELb0EEEJSH_NS5_IJNSW_ISE_SB_EENSW_INSA_ILi64EEESB_EEEEESI_SJ_SI_SJ_NS1G_6fusion15FusionCallbacksIS1K_NS1P_17LinearCombinationISI_fSI_fLNS_15FloatRoundStyleE2EEESH_S1O_JEEENS4_5SM1004TMEM4LOAD26SM100_TMEM_LOAD_32dp32b64xES13_NS14_INS15_ILi2ELi4ELi3EEES18_NSW_INS5_IJS19_S1M_EEENS5_IJS1M_SB_EEEEEEENS4_39AutoVectorizingCopyWithAssumedAlignmentILi128EEENS4_14SM90_TMA_STOREES23_S25_S25_EEEvvEEEEvNT_6ParamsE,"aw",@nobits
	.sectionflags	@""
	.align	16
	.zero		1024


//--------------------- .nv.shared.reserved.0     --------------------------
	.section	.nv.shared.reserved.0,"aw",@nobits
	.weak		__nv_reservedSMEM_offset_0_alias
	.size		__nv_reservedSMEM_offset_0_alias, 0, 64
	.other		__nv_reservedSMEM_offset_0_alias,@"STO_CUDA_RESERVED_SHARED STV_DEFAULT"
__nv_reservedSMEM_offset_0_alias:
	.zero		0
.nv.shared.reserved.0:
	.zero		64
	.weak		__nv_reservedSMEM_tcgen05_partition
	.type		__nv_reservedSMEM_tcgen05_partition,@object
	.size		__nv_reservedSMEM_tcgen05_partition,(.L_0 - __nv_reservedSMEM_tcgen05_partition)
__nv_reservedSMEM_tcgen05_partition:
	.zero		32
.L_0:


//--------------------- .nv.global                --------------------------
	.section	.nv.global,"aw",@nobits
.nv.global:
	.type		_ZN40_INTERNAL_c0e0c649_4_k_cu_6247628d_177654cute1_E,@object
	.size		_ZN40_INTERNAL_c0e0c649_4_k_cu_6247628d_177654cute1_E,(_ZN40_INTERNAL_c0e0c649_4_k_cu_6247628d_177654cuda3std3__45__cpo6cbeginE - _ZN40_INTERNAL_c0e0c649_4_k_cu_6247628d_177654cute1_E)
_ZN40_INTERNAL_c0e0c649_4_k_cu_6247628d_177654cute1_E:
	.zero		1
	.type		_ZN40_INTERNAL_c0e0c649_4_k_cu_6247628d_177654cuda3std3__45__cpo6cbeginE,@object
	.size		_ZN40_INTERNAL_c0e0c649_4_k_cu_6247628d_177654cuda3std3__45__cpo6cbeginE,(_ZN40_INTERNAL_c0e0c649_4_k_cu_6247628d_177654cuda3std3__48in_placeE - _ZN40_INTERNAL_c0e0c649_4_k_cu_6247628d_177654cuda3std3__45__cpo6cbeginE)
_ZN40_INTERNAL_c0e0c649_4_k_cu_6247628d_177654cuda3std3__45__cpo6cbeginE:
	.zero		1
	.type		_ZN40_INTERNAL_c0e0c649_4_k_cu_6247628d_177654cuda3std3__48in_placeE,@object
	.size		_ZN40_INTERNAL_c0e0c649_4_k_cu_6247628d_177654cuda3std3__48in_placeE,(_ZN40_INTERNAL_c0e0c649_4_k_cu_6247628d_177654cuda3std6ranges3__45__cpo9iter_moveE - _ZN40_INTERNAL_c0e0c649_4_k_cu_6247628d_177654cuda3std3__48in_placeE)
_ZN40_INTERNAL_c0e0c649_4_k_cu_6247628d_177654cuda3std3__48in_placeE:
	.zero		1
	.type		_ZN40_INTERNAL_c0e0c649_4_k_cu_6247628d_177654cuda3std6ranges3__45__cpo9iter_moveE,@object
	.size		_ZN40_INTERNAL_c0e0c649_4_k_cu_6247628d_177654cuda3std6ranges3__45__cpo9iter_moveE,(_ZN40_INTERNAL_c0e0c649_4_k_cu_6247628d_177654cuda3std3__45__cpo5beginE - _ZN40_INTERNAL_c0e0c649_4_k_cu_6247628d_177654cuda3std6ranges3__45__cpo9iter_moveE)
_ZN40_INTERNAL_c0e0c649_4_k_cu_6247628d_177654cuda3std6ranges3__45__cpo9iter_moveE:
	.zero		1
	.type		_ZN40_INTERNAL_c0e0c649_4_k_cu_6247628d_177654cuda3std3__45__cpo5beginE,@object
	.size		_ZN40_INTERNAL_c0e0c649_4_k_cu_6247628d_177654cuda3std3__45__cpo5beginE,(_ZN40_INTERNAL_c0e0c649_4_k_cu_6247628d_177654cuda3std3__442_GLOBAL__N__c0e0c649_4_k_cu_6247628d_177656ignoreE - _ZN40_INTERNAL_c0e0c649_4_k_cu_6247628d_177654cuda3std3__45__cpo5beginE)
_ZN40_INTERNAL_c0e0c649_4_k_cu_6247628d_177654cuda3std3__45__cpo5beginE:
	.zero		1
	.type		_ZN40_INTERNAL_c0e0c649_4_k_cu_6247628d_177654cuda3std3__442_GLOBAL__N__c0e0c649_4_k_cu_6247628d_177656ignoreE,@object
	.size		_ZN40_INTERNAL_c0e0c649_4_k_cu_6247628d_177654cuda3std3__442_GLOBAL__N__c0e0c649_4_k_cu_6247628d_177656ignoreE,(_ZN40_INTERNAL_c0e0c649_4_k_cu_6247628d_177654cute7productE - _ZN40_INTERNAL_c0e0c649_4_k_cu_6247628d_177654cuda3std3__442_GLOBAL__N__c0e0c649_4_k_cu_6247628d_177656ignoreE)
_ZN40_INTERNAL_c0e0c649_4_k_cu_6247628d_177654cuda3std3__442_GLOBAL__N__c0e0c649_4_k_cu_6247628d_177656ignoreE:
	.zero		1
	.type		_ZN40_INTERNAL_c0e0c649_4_k_cu_6247628d_177654cute7productE,@object
	.size		_ZN40_INTERNAL_c0e0c649_4_k_cu_6247628d_177654cute7productE,(_ZN40_INTERNAL_c0e0c649_4_k_cu_6247628d_177654cuda3std3__45__cpo3endE - _ZN40_INTERNAL_c0e0c649_4_k_cu_6247628d_177654cute7productE)
_ZN40_INTERNAL_c0e0c649_4_k_cu_6247628d_177654cute7productE:
	.zero		1
	.type		_ZN40_INTERNAL_c0e0c649_4_k_cu_6247628d_177654cuda3std3__45__cpo3endE,@object
	.size		_ZN40_INTERNAL_c0e0c649_4_k_cu_6247628d_177654cuda3std3__45__cpo3endE,(_ZN40_INTERNAL_c0e0c649_4_k_cu_6247628d_177654cuda3std3__419piecewise_constructE - _ZN40_INTERNAL_c0e0c649_4_k_cu_6247628d_177654cuda3std3__45__cpo3endE)
_ZN40_INTERNAL_c0e0c649_4_k_cu_6247628d_177654cuda3std3__45__cpo3endE:
	.zero		1
	.type		_ZN40_INTERNAL_c0e0c649_4_k_cu_6247628d_177654cuda3std3__419piecewise_constructE,@object
	.size		_ZN40_INTERNAL_c0e0c649_4_k_cu_6247628d_177654cuda3std3__419piecewise_constructE,(_ZN40_INTERNAL_c0e0c649_4_k_cu_6247628d_177654cuda3std3__45__cpo4cendE - _ZN40_INTERNAL_c0e0c649_4_k_cu_6247628d_177654cuda3std3__419piecewise_constructE)
_ZN40_INTERNAL_c0e0c649_4_k_cu_6247628d_177654cuda3std3__419piecewise_constructE:
	.zero		1
	.type		_ZN40_INTERNAL_c0e0c649_4_k_cu_6247628d_177654cuda3std3__45__cpo4cendE,@object
	.size		_ZN40_INTERNAL_c0e0c649_4_k_cu_6247628d_177654cuda3std3__45__cpo4cendE,(_ZN40_INTERNAL_c0e0c649_4_k_cu_6247628d_177654cuda3std6ranges3__45__cpo4swapE - _ZN40_INTERNAL_c0e0c649_4_k_cu_6247628d_177654cuda3std3__45__cpo4cendE)
_ZN40_INTERNAL_c0e0c649_4_k_cu_6247628d_177654cuda3std3__45__cpo4cendE:
	.zero		1
	.type		_ZN40_INTERNAL_c0e0c649_4_k_cu_6247628d_177654cuda3std6ranges3__45__cpo4swapE,@object
	.size		_ZN40_INTERNAL_c0e0c649_4_k_cu_6247628d_177654cuda3std6ranges3__45__cpo4swapE,(.L_11 - _ZN40_INTERNAL_c0e0c649_4_k_cu_6247628d_177654cuda3std6ranges3__45__cpo4swapE)
_ZN40_INTERNAL_c0e0c649_4_k_cu_6247628d_177654cuda3std6ranges3__45__cpo4swapE:
	.zero		1
.L_11:


//--------------------- .nv.constant0._ZN7cutlass13device_kernelINS_4gemm6kernel13GemmUniversalIN4cute5tupleIJiiiiEEENS1_10collective13CollectiveMmaINS1_35MainloopSm100TmaUmmaWarpSpecializedILi14ELi2ELi2ENS5_IJNS4_1CILi1EEESB_SB_EEEEENS5_IJNSA_ILi128EEENSA_ILi256EEENSA_ILi32EEEEEENS_12float_e5m2_tENS5_IJlSB_lEEESI_SJ_NS4_8TiledMMAINS4_8MMA_AtomIJNS4_10MMA_TraitsINS4_19SM100_MMA_F8F6F4_SSEJSI_SI_fSE_SF_NS4_17integral_constantINS4_4UMMA5MajorELSQ_0EEESR_NSO_INSP_7ScaleInELSS_0EEEST_EEEEEENS4_6LayoutISC_NS5_IJNSA_ILi0EEESX_SX_EEEEENS5_IJNS4_10UnderscoreES10_S10_EEEEENS4_13SM90_TMA_LOADENS4_14ComposedLayoutINS4_7SwizzleILi1ELi4ELi3EEENS4_18smem_ptr_flag_bitsILi8EEENSW_INS5_IJNSA_ILi8EEESG_EEENS5_IJSG_SB_EEEEEEEvNS4_8identityES13_S1D_vS1E_EENS_8epilogue10collective18CollectiveEpilogueINS1G_23Sm100TmaWarpSpecializedILi4ELi2ELi64ELb0ELb0EEEJSH_NS5_IJNSW_ISE_SB_EENSW_INSA_ILi64EEESB_EEEEESI_SJ_SI_SJ_NS1G_6fusion15FusionCallbacksIS1K_NS1P_17LinearCombinationISI_fSI_fLNS_15FloatRoundStyleE2EEESH_S1O_JEEENS4_5SM1004TMEM4LOAD26SM100_TMEM_LOAD_32dp32b64xES13_NS14_INS15_ILi2ELi4ELi3EEES18_NSW_INS5_IJS19_S1M_EEENS5_IJS1M_SB_EEEEEEENS4_39AutoVectorizingCopyWithAssumedAlignmentILi128EEENS4_14SM90_TMA_STOREES23_S25_S25_EEEvvEEEEvNT_6ParamsE --------------------------
	.section	.nv.constant0._ZN7cutlass13device_kernelINS_4gemm6kernel13GemmUniversalIN4cute5tupleIJiiiiEEENS1_10collective13CollectiveMmaINS1_35MainloopSm100TmaUmmaWarpSpecializedILi14ELi2ELi2ENS5_IJNS4_1CILi1EEESB_SB_EEEEENS5_IJNSA_ILi128EEENSA_ILi256EEENSA_ILi32EEEEEENS_12float_e5m2_tENS5_IJlSB_lEEESI_SJ_NS4_8TiledMMAINS4_8MMA_AtomIJNS4_10MMA_TraitsINS4_19SM100_MMA_F8F6F4_SSEJSI_SI_fSE_SF_NS4_17integral_constantINS4_4UMMA5MajorELSQ_0EEESR_NSO_INSP_7ScaleInELSS_0EEEST_EEEEEENS4_6LayoutISC_NS5_IJNSA_ILi0EEESX_SX_EEEEENS5_IJNS4_10UnderscoreES10_S10_EEEEENS4_13SM90_TMA_LOADENS4_14ComposedLayoutINS4_7SwizzleILi1ELi4ELi3EEENS4_18smem_ptr_flag_bitsILi8EEENSW_INS5_IJNSA_ILi8EEESG_EEENS5_IJSG_SB_EEEEEEEvNS4_8identityES13_S1D_vS1E_EENS_8epilogue10collective18CollectiveEpilogueINS1G_23Sm100TmaWarpSpecializedILi4ELi2ELi64ELb0ELb0EEEJSH_NS5_IJNSW_ISE_SB_EENSW_INSA_ILi64EEESB_EEEEESI_SJ_SI_SJ_NS1G_6fusion15FusionCallbacksIS1K_NS1P_17LinearCombinationISI_fSI_fLNS_15FloatRoundStyleE2EEESH_S1O_JEEENS4_5SM1004TMEM4LOAD26SM100_TMEM_LOAD_32dp32b64xES13_NS14_INS15_ILi2ELi4ELi3EEES18_NSW_INS5_IJS19_S1M_EEENS5_IJS1M_SB_EEEEEEENS4_39AutoVectorizingCopyWithAssumedAlignmentILi128EEENS4_14SM90_TMA_STOREES23_S25_S25_EEEvvEEEEvNT_6ParamsE,"a",@progbits
	.sectionflags	@""
	.align	4
.nv.constant0._ZN7cutlass13device_kernelINS_4gemm6kernel13GemmUniversalIN4cute5tupleIJiiiiEEENS1_10collective13CollectiveMmaINS1_35MainloopSm100TmaUmmaWarpSpecializedILi14ELi2ELi2ENS5_IJNS4_1CILi1EEESB_SB_EEEEENS5_IJNSA_ILi128EEENSA_ILi256EEENSA_ILi32EEEEEENS_12float_e5m2_tENS5_IJlSB_lEEESI_SJ_NS4_8TiledMMAINS4_8MMA_AtomIJNS4_10MMA_TraitsINS4_19SM100_MMA_F8F6F4_SSEJSI_SI_fSE_SF_NS4_17integral_constantINS4_4UMMA5MajorELSQ_0EEESR_NSO_INSP_7ScaleInELSS_0EEEST_EEEEEENS4_6LayoutISC_NS5_IJNSA_ILi0EEESX_SX_EEEEENS5_IJNS4_10UnderscoreES10_S10_EEEEENS4_13SM90_TMA_LOADENS4_14ComposedLayoutINS4_7SwizzleILi1ELi4ELi3EEENS4_18smem_ptr_flag_bitsILi8EEENSW_INS5_IJNSA_ILi8EEESG_EEENS5_IJSG_SB_EEEEEEEvNS4_8identityES13_S1D_vS1E_EENS_8epilogue10collective18CollectiveEpilogueINS1G_23Sm100TmaWarpSpecializedILi4ELi2ELi64ELb0ELb0EEEJSH_NS5_IJNSW_ISE_SB_EENSW_INSA_ILi64EEESB_EEEEESI_SJ_SI_SJ_NS1G_6fusion15FusionCallbacksIS1K_NS1P_17LinearCombinationISI_fSI_fLNS_15FloatRoundStyleE2EEESH_S1O_JEEENS4_5SM1004TMEM4LOAD26SM100_TMEM_LOAD_32dp32b64xES13_NS14_INS15_ILi2ELi4ELi3EEES18_NSW_INS5_IJS19_S1M_EEENS5_IJS1M_SB_EEEEEEENS4_39AutoVectorizingCopyWithAssumedAlignmentILi128EEENS4_14SM90_TMA_STOREES23_S25_S25_EEEvvEEEEvNT_6ParamsE:
	.zero		2944


//--------------------- SYMBOLS --------------------------

	.type		.nv.reservedSmem.offset0,@object
	.size		.nv.reservedSmem.offset0,0x4
	.type		.nv.reservedSmem.cap,@object
	.size		.nv.reservedSmem.cap,0x4
	.type		__assertfail,@function
